	.target	sm_90a

	.elftype	@"ET_EXEC"


//--------------------- .note.nv.tkinfo           --------------------------
	.section	.note.nv.tkinfo,"",@"SHT_NOTE"
	.sectionflags	@"SHF_NOTE_NV_TKINFO"
	.tkinfo
        /*0018*/ 	.word	0x00000002
        /*0030*/ 	.string	""
        /*0030*/ 	.string	"ptxas"
        /*0030*/ 	.string	"Cuda compilation tools, release 13.0, V13.0.88"
        /*0030*/ 	.string	"Build cuda_13.0.r13.0/compiler.36424714_0"
        /*0030*/ 	.string	"-arch sm_90a -m 64 "



//--------------------- .note.nv.cuinfo           --------------------------
	.section	.note.nv.cuinfo,"",@"SHT_NOTE"
	.sectionflags	@"SHF_NOTE_NV_CUINFO"
        /*0018*/ 	.short	0x0002
        /*001a*/ 	.short	0x005a
        /*001c*/ 	.short	0x0082
	.zero		2


//--------------------- .nv.info                  --------------------------
	.section	.nv.info,"",@"SHT_CUDA_INFO"
	.align	4


	//----- nvinfo : EIATTR_REGCOUNT
	.align		4
        /*0000*/ 	.byte	0x04, 0x2f
        /*0002*/ 	.short	(.L_12 - .L_11)
	.align		4
.L_11:
        /*0004*/ 	.word	index@(_ZN7cutlass13device_kernelINS_4gemm6kernel13GemmUniversalIN4cute5tupleIJiiiiEEENS1_10collective13CollectiveMmaINS1_37MainloopSm90TmaGmmaWarpSpecializedFP8ILi18ENS5_IJNS4_1CILi1EEESB_SB_EEENS1_35KernelTmaWarpSpecializedCooperativeEEENS5_IJNSA_ILi256EEENSA_ILi128EEENSA_ILi32EEEEEENS_12float_e4m3_tENS5_IJlSB_lEEESJ_SK_NS4_8TiledMMAINS4_8MMA_AtomIJNS4_4SM904GMMA31MMA_64x128x32_F32E4M3E4M3_SS_TNILNSO_7ScaleInE1ELSQ_1EEEEEENS4_6LayoutINS5_IJNSA_ILi2EEESB_SB_EEENS5_IJSB_NSA_ILi0EEESW_EEEEENS5_IJNS4_10UnderscoreESZ_SZ_EEEEENS4_13SM90_TMA_LOADENS4_14ComposedLayoutINS4_7SwizzleILi1ELi4ELi3EEENS4_18smem_ptr_flag_bitsILi8EEENST_INS5_IJNSA_ILi8EEESH_EEENS5_IJSH_SB_EEEEEEEvNS4_8identityES12_S1C_vS1D_EENS_8epilogue10collective6detail29Sm90TmaWarpSpecializedAdapterINS1G_15DefaultEpilogueISJ_SK_SK_NS1F_6thread17LinearCombinationISJ_Li1EffLNS1K_9ScaleType4KindE0ELNS_15FloatRoundStyleE2ESJ_EENS1_15EpilogueDefaultEEEEEvvEEEEvNT_6ParamsE)
        /*0008*/ 	.word	0x000000a8


	//----- nvinfo : EIATTR_FRAME_SIZE
	.align		4
.L_12:
        /*000c*/ 	.byte	0x04, 0x11
        /*000e*/ 	.short	(.L_14 - .L_13)
	.align		4
.L_13:
        /*0010*/ 	.word	index@(_ZN7cutlass13device_kernelINS_4gemm6kernel13GemmUniversalIN4cute5tupleIJiiiiEEENS1_10collective13CollectiveMmaINS1_37MainloopSm90TmaGmmaWarpSpecializedFP8ILi18ENS5_IJNS4_1CILi1EEESB_SB_EEENS1_35KernelTmaWarpSpecializedCooperativeEEENS5_IJNSA_ILi256EEENSA_ILi128EEENSA_ILi32EEEEEENS_12float_e4m3_tENS5_IJlSB_lEEESJ_SK_NS4_8TiledMMAINS4_8MMA_AtomIJNS4_4SM904GMMA31MMA_64x128x32_F32E4M3E4M3_SS_TNILNSO_7ScaleInE1ELSQ_1EEEEEENS4_6LayoutINS5_IJNSA_ILi2EEESB_SB_EEENS5_IJSB_NSA_ILi0EEESW_EEEEENS5_IJNS4_10UnderscoreESZ_SZ_EEEEENS4_13SM90_TMA_LOADENS4_14ComposedLayoutINS4_7SwizzleILi1ELi4ELi3EEENS4_18smem_ptr_flag_bitsILi8EEENST_INS5_IJNSA_ILi8EEESH_EEENS5_IJSH_SB_EEEEEEEvNS4_8identityES12_S1C_vS1D_EENS_8epilogue10collective6detail29Sm90TmaWarpSpecializedAdapterINS1G_15DefaultEpilogueISJ_SK_SK_NS1F_6thread17LinearCombinationISJ_Li1EffLNS1K_9ScaleType4KindE0ELNS_15FloatRoundStyleE2ESJ_EENS1_15EpilogueDefaultEEEEEvvEEEEvNT_6ParamsE)
        /*0014*/ 	.word	0x00000100


	//----- nvinfo : EIATTR_MIN_STACK_SIZE
	.align		4
.L_14:
        /*0018*/ 	.byte	0x04, 0x12
        /*001a*/ 	.short	(.L_16 - .L_15)
	.align		4
.L_15:
        /*001c*/ 	.word	index@(_ZN7cutlass13device_kernelINS_4gemm6kernel13GemmUniversalIN4cute5tupleIJiiiiEEENS1_10collective13CollectiveMmaINS1_37MainloopSm90TmaGmmaWarpSpecializedFP8ILi18ENS5_IJNS4_1CILi1EEESB_SB_EEENS1_35KernelTmaWarpSpecializedCooperativeEEENS5_IJNSA_ILi256EEENSA_ILi128EEENSA_ILi32EEEEEENS_12float_e4m3_tENS5_IJlSB_lEEESJ_SK_NS4_8TiledMMAINS4_8MMA_AtomIJNS4_4SM904GMMA31MMA_64x128x32_F32E4M3E4M3_SS_TNILNSO_7ScaleInE1ELSQ_1EEEEEENS4_6LayoutINS5_IJNSA_ILi2EEESB_SB_EEENS5_IJSB_NSA_ILi0EEESW_EEEEENS5_IJNS4_10UnderscoreESZ_SZ_EEEEENS4_13SM90_TMA_LOADENS4_14ComposedLayoutINS4_7SwizzleILi1ELi4ELi3EEENS4_18smem_ptr_flag_bitsILi8EEENST_INS5_IJNSA_ILi8EEESH_EEENS5_IJSH_SB_EEEEEEEvNS4_8identityES12_S1C_vS1D_EENS_8epilogue10collective6detail29Sm90TmaWarpSpecializedAdapterINS1G_15DefaultEpilogueISJ_SK_SK_NS1F_6thread17LinearCombinationISJ_Li1EffLNS1K_9ScaleType4KindE0ELNS_15FloatRoundStyleE2ESJ_EENS1_15EpilogueDefaultEEEEEvvEEEEvNT_6ParamsE)
        /*0020*/ 	.word	0x00000100
.L_16:


//--------------------- .nv.compat                --------------------------
	.section	.nv.compat,"",@"SHT_CUDA_COMPAT_INFO"
	.align	4
        /*0000*/ 	.byte	0x02, 0x09, 0x01, 0x00, 0x02, 0x02, 0x04, 0x00, 0x02, 0x05, 0x05, 0x00, 0x03, 0x07, 0x01, 0x01
        /*0010*/ 	.byte	0x02, 0x03, 0x01, 0x00, 0x02, 0x06, 0x01, 0x00, 0x04, 0x0b, 0x08, 0x00, 0x00, 0x00, 0x00, 0x00
        /*0020*/ 	.byte	0x00, 0x00, 0x00, 0x00


//--------------------- .nv.info._ZN7cutlass13device_kernelINS_4gemm6kernel13GemmUniversalIN4cute5tupleIJiiiiEEENS1_10collective13CollectiveMmaINS1_37MainloopSm90TmaGmmaWarpSpecializedFP8ILi18ENS5_IJNS4_1CILi1EEESB_SB_EEENS1_35KernelTmaWarpSpecializedCooperativeEEENS5_IJNSA_ILi256EEENSA_ILi128EEENSA_ILi32EEEEEENS_12float_e4m3_tENS5_IJlSB_lEEESJ_SK_NS4_8TiledMMAINS4_8MMA_AtomIJNS4_4SM904GMMA31MMA_64x128x32_F32E4M3E4M3_SS_TNILNSO_7ScaleInE1ELSQ_1EEEEEENS4_6LayoutINS5_IJNSA_ILi2EEESB_SB_EEENS5_IJSB_NSA_ILi0EEESW_EEEEENS5_IJNS4_10UnderscoreESZ_SZ_EEEEENS4_13SM90_TMA_LOADENS4_14ComposedLayoutINS4_7SwizzleILi1ELi4ELi3EEENS4_18smem_ptr_flag_bitsILi8EEENST_INS5_IJNSA_ILi8EEESH_EEENS5_IJSH_SB_EEEEEEEvNS4_8identityES12_S1C_vS1D_EENS_8epilogue10collective6detail29Sm90TmaWarpSpecializedAdapterINS1G_15DefaultEpilogueISJ_SK_SK_NS1F_6thread17LinearCombinationISJ_Li1EffLNS1K_9ScaleType4KindE0ELNS_15FloatRoundStyleE2ESJ_EENS1_15EpilogueDefaultEEEEEvvEEEEvNT_6ParamsE --------------------------
	.section	.nv.info._ZN7cutlass13device_kernelINS_4gemm6kernel13GemmUniversalIN4cute5tupleIJiiiiEEENS1_10collective13CollectiveMmaINS1_37MainloopSm90TmaGmmaWarpSpecializedFP8ILi18ENS5_IJNS4_1CILi1EEESB_SB_EEENS1_35KernelTmaWarpSpecializedCooperativeEEENS5_IJNSA_ILi256EEENSA_ILi128EEENSA_ILi32EEEEEENS_12float_e4m3_tENS5_IJlSB_lEEESJ_SK_NS4_8TiledMMAINS4_8MMA_AtomIJNS4_4SM904GMMA31MMA_64x128x32_F32E4M3E4M3_SS_TNILNSO_7ScaleInE1ELSQ_1EEEEEENS4_6LayoutINS5_IJNSA_ILi2EEESB_SB_EEENS5_IJSB_NSA_ILi0EEESW_EEEEENS5_IJNS4_10UnderscoreESZ_SZ_EEEEENS4_13SM90_TMA_LOADENS4_14ComposedLayoutINS4_7SwizzleILi1ELi4ELi3EEENS4_18smem_ptr_flag_bitsILi8EEENST_INS5_IJNSA_ILi8EEESH_EEENS5_IJSH_SB_EEEEEEEvNS4_8identityES12_S1C_vS1D_EENS_8epilogue10collective6detail29Sm90TmaWarpSpecializedAdapterINS1G_15DefaultEpilogueISJ_SK_SK_NS1F_6thread17LinearCombinationISJ_Li1EffLNS1K_9ScaleType4KindE0ELNS_15FloatRoundStyleE2ESJ_EENS1_15EpilogueDefaultEEEEEvvEEEEvNT_6ParamsE,"",@"SHT_CUDA_INFO"
	.sectionflags	@""
	.align	4


	//----- nvinfo : EIATTR_CUDA_API_VERSION
	.align		4
        /*0000*/ 	.byte	0x04, 0x37
        /*0002*/ 	.short	(.L_18 - .L_17)
.L_17:
        /*0004*/ 	.word	0x00000082


	//----- nvinfo : EIATTR_KPARAM_INFO
	.align		4
.L_18:
        /*0008*/ 	.byte	0x04, 0x17
        /*000a*/ 	.short	(.L_20 - .L_19)
.L_19:
        /*000c*/ 	.word	0x00000000
        /*0010*/ 	.short	0x0000
        /*0012*/ 	.short	0x0070
        /*0014*/ 	.byte	0x00, 0xf0, 0x01, 0x10


	//----- nvinfo : EIATTR_SPARSE_MMA_MASK
	.align		4
.L_20:
        /*0018*/ 	.byte	0x03, 0x50
        /*001a*/ 	.short	0x0000


	//----- nvinfo : EIATTR_MAXREG_COUNT
	.align		4
        /*001c*/ 	.byte	0x03, 0x1b
        /*001e*/ 	.short	0x00a8


	//----- nvinfo : EIATTR_NUM_BARRIERS
	.align		4
        /*0020*/ 	.byte	0x02, 0x4c
        /*0022*/ 	.byte	0x01
	.zero		1


	//----- nvinfo : EIATTR_ANNOTATIONS
	.align		4
        /*0024*/ 	.byte	0x04, 0x55
        /*0026*/ 	.short	(.L_22 - .L_21)


	//   ....[0]....
.L_21:
        /*0028*/ 	.word	0x00000001
        /*002c*/ 	.byte	0x80, 0x07, 0x00, 0x00, 0x01, 0x00, 0x00, 0x00, 0xa0, 0x07, 0x00, 0x00, 0x01, 0x00, 0x00, 0x00
        /* <DEDUP_REMOVED lines=193> */
        /*0c4c*/ 	.byte	0x20, 0x0b, 0x01, 0x00


	//----- nvinfo : EIATTR_MERCURY_ISA_VERSION
	.align		4
.L_22:
        /*0c50*/ 	.byte	0x03, 0x5f
        /*0c52*/ 	.short	0x0101


	//----- nvinfo : EIATTR_INT_WARP_WIDE_INSTR_OFFSETS
	.align		4
        /*0c54*/ 	.byte	0x04, 0x31
        /*0c56*/ 	.short	(.L_24 - .L_23)


	//   ....[0]....
.L_23:
        /*0c58*/ 	.word	0x00000650


	//   ....[1]....
        /*0c5c*/ 	.word	0x00000660


	//   ....[2]....
        /*0c60*/ 	.word	0x00000790


	//----- nvinfo : EIATTR_COOP_GROUP_MASK_REGIDS
	.align		4
.L_24:
        /*0c64*/ 	.byte	0x04, 0x29
        /*0c66*/ 	.short	(.L_26 - .L_25)


	//   ....[0]....
.L_25:
        /*0c68*/ 	.word	0xffffffff


	//   ....[1]....
        /*0c6c*/ 	.word	0xffffffff


	//   ....[2]....
        /*0c70*/ 	.word	0xffffffff


	//   ....[3]....
        /*0c74*/ 	.word	0xffffffff


	//   ....[4]....
        /*0c78*/ 	.word	0xffffffff


	//----- nvinfo : EIATTR_COOP_GROUP_INSTR_OFFSETS
	.align		4
.L_26:
        /*0c7c*/ 	.byte	0x04, 0x28
        /*0c7e*/ 	.short	(.L_28 - .L_27)


	//   ....[0]....
.L_27:
        /*0c80*/ 	.word	0x00000070


	//   ....[1]....
        /*0c84*/ 	.word	0x00000080


	//   ....[2]....
        /*0c88*/ 	.word	0x000001a0


	//   ....[3]....
        /*0c8c*/ 	.word	0x000005a0


	//   ....[4]....
        /*0c90*/ 	.word	0x000014e0


	//----- nvinfo : EIATTR_REG_RECONFIG
	.align		4
.L_28:
        /*0c94*/ 	.byte	0x01, 0x54
	.zero		2


	//----- nvinfo : EIATTR_MBARRIER_INSTR_OFFSETS
	.align		4
        /*0c98*/ 	.byte	0x04, 0x39
        /*0c9a*/ 	.short	(.L_30 - .L_29)


	//   ....[0]....
.L_29:
        /*0c9c*/ 	.word	0x00000340
        /*0ca0*/ 	.word	0x000000ff
        /*0ca4*/ 	.word	0x00000000
        /*0ca8*/ 	.short	0x0100
        /*0caa*/ 	.byte	0x09
	.zero		1


	//   ....[1]....
        /*0cac*/ 	.word	0x00000350
        /*0cb0*/ 	.word	0x000000ff
        /*0cb4*/ 	.word	0x00000090
        /*0cb8*/ 	.short	0x0100
        /*0cba*/ 	.byte	0x09
	.zero		1


	//   ....[2]....
        /*0cbc*/ 	.word	0x00000360
        /*0cc0*/ 	.word	0x000000ff
        /*0cc4*/ 	.word	0x00000008
        /*0cc8*/ 	.short	0x0100
        /*0cca*/ 	.byte	0x09
	.zero		1


	//   ....[3]....
        /*0ccc*/ 	.word	0x00000370
        /*0cd0*/ 	.word	0x000000ff
        /*0cd4*/ 	.word	0x00000098
        /*0cd8*/ 	.short	0x0100
        /*0cda*/ 	.byte	0x09
	.zero		1


	//   ....[4]....
        /*0cdc*/ 	.word	0x00000380
        /*0ce0*/ 	.word	0x000000ff
        /*0ce4*/ 	.word	0x00000010
        /*0ce8*/ 	.short	0x0100
        /*0cea*/ 	.byte	0x09
	.zero		1


	//   ....[5]....
        /*0cec*/ 	.word	0x00000390
        /*0cf0*/ 	.word	0x000000ff
        /*0cf4*/ 	.word	0x000000a0
        /*0cf8*/ 	.short	0x0100
        /*0cfa*/ 	.byte	0x09
	.zero		1


	//   ....[6]....
        /*0cfc*/ 	.word	0x000003a0
        /*0d00*/ 	.word	0x000000ff
        /*0d04*/ 	.word	0x00000018
        /*0d08*/ 	.short	0x0100
        /*0d0a*/ 	.byte	0x09
	.zero		1


	//   ....[7]....
        /*0d0c*/ 	.word	0x000003b0
        /*0d10*/ 	.word	0x000000ff
        /*0d14*/ 	.word	0x000000a8
        /*0d18*/ 	.short	0x0100
        /*0d1a*/ 	.byte	0x09
	.zero		1


	//   ....[8]....
        /*0d1c*/ 	.word	0x000003c0
        /*0d20*/ 	.word	0x000000ff
        /*0d24*/ 	.word	0x00000020
        /*0d28*/ 	.short	0x0100
        /*0d2a*/ 	.byte	0x09
	.zero		1


	//   ....[9]....
        /*0d2c*/ 	.word	0x000003d0
        /*0d30*/ 	.word	0x000000ff
        /*0d34*/ 	.word	0x000000b0
        /*0d38*/ 	.short	0x0100
        /*0d3a*/ 	.byte	0x09
	.zero		1


	//   ....[10]....
        /*0d3c*/ 	.word	0x000003e0
        /*0d40*/ 	.word	0x000000ff
        /*0d44*/ 	.word	0x00000028
        /*0d48*/ 	.short	0x0100
        /*0d4a*/ 	.byte	0x09
	.zero		1


	//   ....[11]....
        /*0d4c*/ 	.word	0x000003f0
        /*0d50*/ 	.word	0x000000ff
        /*0d54*/ 	.word	0x000000b8
        /*0d58*/ 	.short	0x0100
        /*0d5a*/ 	.byte	0x09
	.zero		1


	//   ....[12]....
        /*0d5c*/ 	.word	0x00000400
        /*0d60*/ 	.word	0x000000ff
        /*0d64*/ 	.word	0x00000030
        /*0d68*/ 	.short	0x0100
        /*0d6a*/ 	.byte	0x09
	.zero		1


	//   ....[13]....
        /*0d6c*/ 	.word	0x00000410
        /*0d70*/ 	.word	0x000000ff
        /*0d74*/ 	.word	0x000000c0
        /*0d78*/ 	.short	0x0100
        /*0d7a*/ 	.byte	0x09
	.zero		1


	//   ....[14]....
        /*0d7c*/ 	.word	0x00000420
        /*0d80*/ 	.word	0x000000ff
        /*0d84*/ 	.word	0x00000038
        /*0d88*/ 	.short	0x0100
        /*0d8a*/ 	.byte	0x09
	.zero		1


	//   ....[15]....
        /*0d8c*/ 	.word	0x00000430
        /*0d90*/ 	.word	0x000000ff
        /*0d94*/ 	.word	0x000000c8
        /*0d98*/ 	.short	0x0100
        /*0d9a*/ 	.byte	0x09
	.zero		1


	//   ....[16]....
        /*0d9c*/ 	.word	0x00000440
        /*0da0*/ 	.word	0x000000ff
        /*0da4*/ 	.word	0x00000040
        /*0da8*/ 	.short	0x0100
        /*0daa*/ 	.byte	0x09
	.zero		1


	//   ....[17]....
        /*0dac*/ 	.word	0x00000450
        /*0db0*/ 	.word	0x000000ff
        /*0db4*/ 	.word	0x000000d0
        /*0db8*/ 	.short	0x0100
        /*0dba*/ 	.byte	0x09
	.zero		1


	//   ....[18]....
        /*0dbc*/ 	.word	0x00000460
        /*0dc0*/ 	.word	0x000000ff
        /*0dc4*/ 	.word	0x00000048
        /*0dc8*/ 	.short	0x0100
        /*0dca*/ 	.byte	0x09
	.zero		1


	//   ....[19]....
        /*0dcc*/ 	.word	0x00000470
        /*0dd0*/ 	.word	0x000000ff
        /*0dd4*/ 	.word	0x000000d8
        /*0dd8*/ 	.short	0x0100
        /*0dda*/ 	.byte	0x09
	.zero		1


	//   ....[20]....
        /*0ddc*/ 	.word	0x00000480
        /*0de0*/ 	.word	0x000000ff
        /*0de4*/ 	.word	0x00000050
        /*0de8*/ 	.short	0x0100
        /*0dea*/ 	.byte	0x09
	.zero		1


	//   ....[21]....
        /*0dec*/ 	.word	0x00000490
        /*0df0*/ 	.word	0x000000ff
        /*0df4*/ 	.word	0x000000e0
        /*0df8*/ 	.short	0x0100
        /*0dfa*/ 	.byte	0x09
	.zero		1


	//   ....[22]....
        /*0dfc*/ 	.word	0x000004a0
        /*0e00*/ 	.word	0x000000ff
        /*0e04*/ 	.word	0x00000058
        /*0e08*/ 	.short	0x0100
        /*0e0a*/ 	.byte	0x09
	.zero		1


	//   ....[23]....
        /*0e0c*/ 	.word	0x000004b0
        /*0e10*/ 	.word	0x000000ff
        /*0e14*/ 	.word	0x000000e8
        /*0e18*/ 	.short	0x0100
        /*0e1a*/ 	.byte	0x09
	.zero		1


	//   ....[24]....
        /*0e1c*/ 	.word	0x000004c0
        /*0e20*/ 	.word	0x000000ff
        /*0e24*/ 	.word	0x00000060
        /*0e28*/ 	.short	0x0100
        /*0e2a*/ 	.byte	0x09
	.zero		1


	//   ....[25]....
        /*0e2c*/ 	.word	0x000004d0
        /*0e30*/ 	.word	0x000000ff
        /*0e34*/ 	.word	0x000000f0
        /*0e38*/ 	.short	0x0100
        /*0e3a*/ 	.byte	0x09
	.zero		1


	//   ....[26]....
        /*0e3c*/ 	.word	0x000004e0
        /*0e40*/ 	.word	0x000000ff
        /*0e44*/ 	.word	0x00000068
        /*0e48*/ 	.short	0x0100
        /*0e4a*/ 	.byte	0x09
	.zero		1


	//   ....[27]....
        /*0e4c*/ 	.word	0x000004f0
        /*0e50*/ 	.word	0x000000ff
        /*0e54*/ 	.word	0x000000f8
        /*0e58*/ 	.short	0x0100
        /*0e5a*/ 	.byte	0x09
	.zero		1


	//   ....[28]....
        /*0e5c*/ 	.word	0x00000500
        /*0e60*/ 	.word	0x000000ff
        /*0e64*/ 	.word	0x00000070
        /*0e68*/ 	.short	0x0100
        /*0e6a*/ 	.byte	0x09
	.zero		1


	//   ....[29]....
        /*0e6c*/ 	.word	0x00000510
        /*0e70*/ 	.word	0x000000ff
        /*0e74*/ 	.word	0x00000100
        /*0e78*/ 	.short	0x0100
        /*0e7a*/ 	.byte	0x09
	.zero		1


	//   ....[30]....
        /*0e7c*/ 	.word	0x00000520
        /*0e80*/ 	.word	0x000000ff
        /*0e84*/ 	.word	0x00000078
        /*0e88*/ 	.short	0x0100
        /*0e8a*/ 	.byte	0x09
	.zero		1


	//   ....[31]....
        /*0e8c*/ 	.word	0x00000530
        /*0e90*/ 	.word	0x000000ff
        /*0e94*/ 	.word	0x00000108
        /*0e98*/ 	.short	0x0100
        /*0e9a*/ 	.byte	0x09
	.zero		1


	//   ....[32]....
        /*0e9c*/ 	.word	0x00000540
        /*0ea0*/ 	.word	0x000000ff
        /*0ea4*/ 	.word	0x00000080
        /*0ea8*/ 	.short	0x0100
        /*0eaa*/ 	.byte	0x09
	.zero		1


	//   ....[33]....
        /*0eac*/ 	.word	0x00000550
        /*0eb0*/ 	.word	0x000000ff
        /*0eb4*/ 	.word	0x00000110
        /*0eb8*/ 	.short	0x0100
        /*0eba*/ 	.byte	0x09
	.zero		1


	//   ....[34]....
        /*0ebc*/ 	.word	0x00000560
        /*0ec0*/ 	.word	0x000000ff
        /*0ec4*/ 	.word	0x00000088
        /*0ec8*/ 	.short	0x0100
        /*0eca*/ 	.byte	0x09
	.zero		1


	//   ....[35]....
        /*0ecc*/ 	.word	0x00000570
        /*0ed0*/ 	.word	0x000000ff
        /*0ed4*/ 	.word	0x00000118
        /*0ed8*/ 	.short	0x0100
        /*0eda*/ 	.byte	0x09
	.zero		1


	//   ....[36]....
        /*0edc*/ 	.word	0x000007c0
        /*0ee0*/ 	.word	0x000000ff
        /*0ee4*/ 	.word	0x00000130
        /*0ee8*/ 	.short	0x0100
        /*0eea*/ 	.byte	0x06
	.zero		1


	//   ....[37]....
        /*0eec*/ 	.word	0x000007d0
        /*0ef0*/ 	.word	0x000000ff
        /*0ef4*/ 	.word	0x00000138
        /*0ef8*/ 	.short	0x0100
        /*0efa*/ 	.byte	0x06
	.zero		1


	//   ....[38]....
        /*0efc*/ 	.word	0x00001cf0
        /*0f00*/ 	.word	0x000000ff
        /*0f04*/ 	.word	0x00000000
        /*0f08*/ 	.short	0x010a
        /*0f0a*/ 	.byte	0x07
	.zero		1


	//   ....[39]....
        /*0f0c*/ 	.word	0x00001d50
        /*0f10*/ 	.word	0x000000ff
        /*0f14*/ 	.word	0x00000000
        /*0f18*/ 	.short	0x010a
        /*0f1a*/ 	.byte	0x07
	.zero		1


	//   ....[40]....
        /*0f1c*/ 	.word	0x00002f20
        /*0f20*/ 	.word	0x000000ff
        /*0f24*/ 	.word	0x00000000
        /*0f28*/ 	.short	0x010a
        /*0f2a*/ 	.byte	0x09
	.zero		1


	//   ....[41]....
        /*0f2c*/ 	.word	0x00002f60
        /*0f30*/ 	.word	0x000000ff
        /*0f34*/ 	.word	0x00000000
        /*0f38*/ 	.short	0x010a
        /*0f3a*/ 	.byte	0x09
	.zero		1


	//   ....[42]....
        /*0f3c*/ 	.word	0x00003f60
        /*0f40*/ 	.word	0x000000ff
        /*0f44*/ 	.word	0x00000000
        /*0f48*/ 	.short	0x0101
        /*0f4a*/ 	.byte	0x08
	.zero		1


	//   ....[43]....
        /*0f4c*/ 	.word	0x00005130
        /*0f50*/ 	.word	0x000000ff
        /*0f54*/ 	.word	0x00000000
        /*0f58*/ 	.short	0x0101
        /*0f5a*/ 	.byte	0x08
	.zero		1


	//   ....[44]....
        /*0f5c*/ 	.word	0x0000f560
        /*0f60*/ 	.word	0x0000000d
        /*0f64*/ 	.word	0x00000090
        /*0f68*/ 	.short	0x010a
        /*0f6a*/ 	.byte	0x3f
	.zero		1


	//   ....[45]....
        /*0f6c*/ 	.word	0x0000f920
        /*0f70*/ 	.word	0x00000004
        /*0f74*/ 	.word	0x00000138
        /*0f78*/ 	.short	0x0101
        /*0f7a*/ 	.byte	0x3f
	.zero		1


	//   ....[46]....
        /*0f7c*/ 	.word	0x00010090
        /*0f80*/ 	.word	0x00000007
        /*0f84*/ 	.word	0x00000000
        /*0f88*/ 	.short	0x010a
        /*0f8a*/ 	.byte	0x3f
	.zero		1


	//   ....[47]....
        /*0f8c*/ 	.word	0x00010110
        /*0f90*/ 	.word	0x00000009
        /*0f94*/ 	.word	0x00000000
        /*0f98*/ 	.short	0x010a
        /*0f9a*/ 	.byte	0x3f
	.zero		1


	//   ....[48]....
        /*0f9c*/ 	.word	0x000101a0
        /*0fa0*/ 	.word	0x00000006
        /*0fa4*/ 	.word	0x00000000
        /*0fa8*/ 	.short	0x010a
        /*0faa*/ 	.byte	0x3f
	.zero		1


	//   ....[49]....
        /*0fac*/ 	.word	0x00010230
        /*0fb0*/ 	.word	0x00000009
        /*0fb4*/ 	.word	0x00000000
        /*0fb8*/ 	.short	0x010a
        /*0fba*/ 	.byte	0x3f
	.zero		1


	//   ....[50]....
        /*0fbc*/ 	.word	0x000102c0
        /*0fc0*/ 	.word	0x00000006
        /*0fc4*/ 	.word	0x00000000
        /*0fc8*/ 	.short	0x010a
        /*0fca*/ 	.byte	0x3f
	.zero		1


	//   ....[51]....
        /*0fcc*/ 	.word	0x00010350
        /*0fd0*/ 	.word	0x00000009
        /*0fd4*/ 	.word	0x00000000
        /*0fd8*/ 	.short	0x010a
        /*0fda*/ 	.byte	0x3f
	.zero		1


	//   ....[52]....
        /*0fdc*/ 	.word	0x000103e0
        /*0fe0*/ 	.word	0x00000006
        /*0fe4*/ 	.word	0x00000000
        /*0fe8*/ 	.short	0x010a
        /*0fea*/ 	.byte	0x3f
	.zero		1


	//   ....[53]....
        /*0fec*/ 	.word	0x00010470
        /*0ff0*/ 	.word	0x00000009
        /*0ff4*/ 	.word	0x00000000
        /*0ff8*/ 	.short	0x010a
        /*0ffa*/ 	.byte	0x3f
	.zero		1


	//   ....[54]....
        /*0ffc*/ 	.word	0x00010500
        /*1000*/ 	.word	0x00000006
        /*1004*/ 	.word	0x00000000
        /*1008*/ 	.short	0x010a
        /*100a*/ 	.byte	0x3f
	.zero		1


	//   ....[55]....
        /*100c*/ 	.word	0x00010590
        /*1010*/ 	.word	0x00000009
        /*1014*/ 	.word	0x00000000
        /*1018*/ 	.short	0x010a
        /*101a*/ 	.byte	0x3f
	.zero		1


	//   ....[56]....
        /*101c*/ 	.word	0x00010620
        /*1020*/ 	.word	0x00000006
        /*1024*/ 	.word	0x00000000
        /*1028*/ 	.short	0x010a
        /*102a*/ 	.byte	0x3f
	.zero		1


	//   ....[57]....
        /*102c*/ 	.word	0x000106b0
        /*1030*/ 	.word	0x00000009
        /*1034*/ 	.word	0x00000000
        /*1038*/ 	.short	0x010a
        /*103a*/ 	.byte	0x3f
	.zero		1


	//   ....[58]....
        /*103c*/ 	.word	0x00010740
        /*1040*/ 	.word	0x00000006
        /*1044*/ 	.word	0x00000000
        /*1048*/ 	.short	0x010a
        /*104a*/ 	.byte	0x3f
	.zero		1


	//   ....[59]....
        /*104c*/ 	.word	0x000107d0
        /*1050*/ 	.word	0x00000009
        /*1054*/ 	.word	0x00000000
        /*1058*/ 	.short	0x010a
        /*105a*/ 	.byte	0x3f
	.zero		1


	//   ....[60]....
        /*105c*/ 	.word	0x00010860
        /*1060*/ 	.word	0x00000006
        /*1064*/ 	.word	0x00000000
        /*1068*/ 	.short	0x010a
        /*106a*/ 	.byte	0x3f
	.zero		1


	//   ....[61]....
        /*106c*/ 	.word	0x000108f0
        /*1070*/ 	.word	0x00000009
        /*1074*/ 	.word	0x00000000
        /*1078*/ 	.short	0x010a
        /*107a*/ 	.byte	0x3f
	.zero		1


	//   ....[62]....
        /*107c*/ 	.word	0x00010980
        /*1080*/ 	.word	0x00000006
        /*1084*/ 	.word	0x00000000
        /*1088*/ 	.short	0x010a
        /*108a*/ 	.byte	0x3f
	.zero		1


	//   ....[63]....
        /*108c*/ 	.word	0x00010a10
        /*1090*/ 	.word	0x00000003
        /*1094*/ 	.word	0x00000000
        /*1098*/ 	.short	0x010a
        /*109a*/ 	.byte	0x3f
	.zero		1


	//   ....[64]....
        /*109c*/ 	.word	0x00010a80
        /*10a0*/ 	.word	0x00000003
        /*10a4*/ 	.word	0x00000000
        /*10a8*/ 	.short	0x010a
        /*10aa*/ 	.byte	0x3f
	.zero		1


	//   ....[65]....
        /*10ac*/ 	.word	0x00010af0
        /*10b0*/ 	.word	0x00000000
        /*10b4*/ 	.word	0x00000000
        /*10b8*/ 	.short	0x010a
        /*10ba*/ 	.byte	0x3f
	.zero		1


	//   ....[66]....
        /*10bc*/ 	.word	0x00010bd0
        /*10c0*/ 	.word	0x0000000d
        /*10c4*/ 	.word	0x00000090
        /*10c8*/ 	.short	0x010a
        /*10ca*/ 	.byte	0x3f
	.zero		1


	//   ....[67]....
        /*10cc*/ 	.word	0x00010cb0
        /*10d0*/ 	.word	0x00000007
        /*10d4*/ 	.word	0x00000000
        /*10d8*/ 	.short	0x010a
        /*10da*/ 	.byte	0x3f
	.zero		1


	//   ....[68]....
        /*10dc*/ 	.word	0x00010d00
        /*10e0*/ 	.word	0x00000009
        /*10e4*/ 	.word	0x00000000
        /*10e8*/ 	.short	0x010a
        /*10ea*/ 	.byte	0x3f
	.zero		1


	//   ....[69]....
        /*10ec*/ 	.word	0x00010d50
        /*10f0*/ 	.word	0x00000006
        /*10f4*/ 	.word	0x00000000
        /*10f8*/ 	.short	0x010a
        /*10fa*/ 	.byte	0x3f
	.zero		1


	//   ....[70]....
        /*10fc*/ 	.word	0x00010da0
        /*1100*/ 	.word	0x00000009
        /*1104*/ 	.word	0x00000000
        /*1108*/ 	.short	0x010a
        /*110a*/ 	.byte	0x3f
	.zero		1


	//   ....[71]....
        /*110c*/ 	.word	0x00010df0
        /*1110*/ 	.word	0x00000006
        /*1114*/ 	.word	0x00000000
        /*1118*/ 	.short	0x010a
        /*111a*/ 	.byte	0x3f
	.zero		1


	//   ....[72]....
        /*111c*/ 	.word	0x00010e40
        /*1120*/ 	.word	0x00000009
        /*1124*/ 	.word	0x00000000
        /*1128*/ 	.short	0x010a
        /*112a*/ 	.byte	0x3f
	.zero		1


	//   ....[73]....
        /*112c*/ 	.word	0x00010e90
        /*1130*/ 	.word	0x00000006
        /*1134*/ 	.word	0x00000000
        /*1138*/ 	.short	0x010a
        /*113a*/ 	.byte	0x3f
	.zero		1


	//   ....[74]....
        /*113c*/ 	.word	0x00010ee0
        /*1140*/ 	.word	0x00000009
        /*1144*/ 	.word	0x00000000
        /*1148*/ 	.short	0x010a
        /*114a*/ 	.byte	0x3f
	.zero		1


	//   ....[75]....
        /*114c*/ 	.word	0x00010f30
        /*1150*/ 	.word	0x00000006
        /*1154*/ 	.word	0x00000000
        /*1158*/ 	.short	0x010a
        /*115a*/ 	.byte	0x3f
	.zero		1


	//   ....[76]....
        /*115c*/ 	.word	0x00010f80
        /*1160*/ 	.word	0x00000009
        /*1164*/ 	.word	0x00000000
        /*1168*/ 	.short	0x010a
        /*116a*/ 	.byte	0x3f
	.zero		1


	//   ....[77]....
        /*116c*/ 	.word	0x00010fd0
        /*1170*/ 	.word	0x00000006
        /*1174*/ 	.word	0x00000000
        /*1178*/ 	.short	0x010a
        /*117a*/ 	.byte	0x3f
	.zero		1


	//   ....[78]....
        /*117c*/ 	.word	0x00011020
        /*1180*/ 	.word	0x00000009
        /*1184*/ 	.word	0x00000000
        /*1188*/ 	.short	0x010a
        /*118a*/ 	.byte	0x3f
	.zero		1


	//   ....[79]....
        /*118c*/ 	.word	0x00011070
        /*1190*/ 	.word	0x00000006
        /*1194*/ 	.word	0x00000000
        /*1198*/ 	.short	0x010a
        /*119a*/ 	.byte	0x3f
	.zero		1


	//   ....[80]....
        /*119c*/ 	.word	0x000110c0
        /*11a0*/ 	.word	0x00000009
        /*11a4*/ 	.word	0x00000000
        /*11a8*/ 	.short	0x010a
        /*11aa*/ 	.byte	0x3f
	.zero		1


	//   ....[81]....
        /*11ac*/ 	.word	0x00011110
        /*11b0*/ 	.word	0x00000006
        /*11b4*/ 	.word	0x00000000
        /*11b8*/ 	.short	0x010a
        /*11ba*/ 	.byte	0x3f
	.zero		1


	//   ....[82]....
        /*11bc*/ 	.word	0x00011160
        /*11c0*/ 	.word	0x00000009
        /*11c4*/ 	.word	0x00000000
        /*11c8*/ 	.short	0x010a
        /*11ca*/ 	.byte	0x3f
	.zero		1


	//   ....[83]....
        /*11cc*/ 	.word	0x000111b0
        /*11d0*/ 	.word	0x00000006
        /*11d4*/ 	.word	0x00000000
        /*11d8*/ 	.short	0x010a
        /*11da*/ 	.byte	0x3f
	.zero		1


	//----- nvinfo : EIATTR_NUM_MBARRIERS
	.align		4
.L_30:
        /*11dc*/ 	.byte	0x03, 0x38
        /*11de*/ 	.short	0x0026


	//----- nvinfo : EIATTR_EXIT_INSTR_OFFSETS
	.align		4
        /*11e0*/ 	.byte	0x04, 0x1c
        /*11e2*/ 	.short	(.L_32 - .L_31)


	//   ....[0]....
.L_31:
        /*11e4*/ 	.word	0x00000830


	//   ....[1]....
        /*11e8*/ 	.word	0x00001180


	//   ....[2]....
        /*11ec*/ 	.word	0x0000eba0


	//   ....[3]....
        /*11f0*/ 	.word	0x0000f1f0


	//   ....[4]....
        /*11f4*/ 	.word	0x00010a60


	//----- nvinfo : EIATTR_MAX_THREADS
	.align		4
.L_32:
        /*11f8*/ 	.byte	0x04, 0x05
        /*11fa*/ 	.short	(.L_34 - .L_33)
.L_33:
        /*11fc*/ 	.word	0x00000180
        /*1200*/ 	.word	0x00000001
        /*1204*/ 	.word	0x00000001


	//----- nvinfo : EIATTR_CRS_STACK_SIZE
	.align		4
.L_34:
        /*1208*/ 	.byte	0x04, 0x1e
        /*120a*/ 	.short	(.L_36 - .L_35)
.L_35:
        /*120c*/ 	.word	0x00000000


	//----- nvinfo : EIATTR_CBANK_PARAM_SIZE
	.align		4
.L_36:
        /*1210*/ 	.byte	0x03, 0x19
        /*1212*/ 	.short	0x0470


	//----- nvinfo : EIATTR_PARAM_CBANK
	.align		4
        /*1214*/ 	.byte	0x04, 0x0a
        /*1216*/ 	.short	(.L_38 - .L_37)
	.align		4
.L_37:
        /*1218*/ 	.word	index@(.nv.constant0._ZN7cutlass13device_kernelINS_4gemm6kernel13GemmUniversalIN4cute5tupleIJiiiiEEENS1_10collective13CollectiveMmaINS1_37MainloopSm90TmaGmmaWarpSpecializedFP8ILi18ENS5_IJNS4_1CILi1EEESB_SB_EEENS1_35KernelTmaWarpSpecializedCooperativeEEENS5_IJNSA_ILi256EEENSA_ILi128EEENSA_ILi32EEEEEENS_12float_e4m3_tENS5_IJlSB_lEEESJ_SK_NS4_8TiledMMAINS4_8MMA_AtomIJNS4_4SM904GMMA31MMA_64x128x32_F32E4M3E4M3_SS_TNILNSO_7ScaleInE1ELSQ_1EEEEEENS4_6LayoutINS5_IJNSA_ILi2EEESB_SB_EEENS5_IJSB_NSA_ILi0EEESW_EEEEENS5_IJNS4_10UnderscoreESZ_SZ_EEEEENS4_13SM90_TMA_LOADENS4_14ComposedLayoutINS4_7SwizzleILi1ELi4ELi3EEENS4_18smem_ptr_flag_bitsILi8EEENST_INS5_IJNSA_ILi8EEESH_EEENS5_IJSH_SB_EEEEEEEvNS4_8identityES12_S1C_vS1D_EENS_8epilogue10collective6detail29Sm90TmaWarpSpecializedAdapterINS1G_15DefaultEpilogueISJ_SK_SK_NS1F_6thread17LinearCombinationISJ_Li1EffLNS1K_9ScaleType4KindE0ELNS_15FloatRoundStyleE2ESJ_EENS1_15EpilogueDefaultEEEEEvvEEEEvNT_6ParamsE)
        /*121c*/ 	.short	0x0210
        /*121e*/ 	.short	0x0470


	//----- nvinfo : EIATTR_SW_WAR
	.align		4
.L_38:
        /*1220*/ 	.byte	0x04, 0x36
        /*1222*/ 	.short	(.L_40 - .L_39)
.L_39:
        /*1224*/ 	.word	0x00000008
.L_40:


//--------------------- .nv.callgraph             --------------------------
	.section	.nv.callgraph,"",@"SHT_CUDA_CALLGRAPH"
	.align	4
	.sectionentsize	8
	.align		4
        /*0000*/ 	.word	0x00000000
	.align		4
        /*0004*/ 	.word	0xffffffff
	.align		4
        /*0008*/ 	.word	0x00000000
	.align		4
        /*000c*/ 	.word	0xfffffffe
	.align		4
        /*0010*/ 	.word	0x00000000
	.align		4
        /*0014*/ 	.word	0xfffffffd
	.align		4
        /*0018*/ 	.word	0x00000000
	.align		4
        /*001c*/ 	.word	0xfffffffc


//--------------------- .nv.constant4             --------------------------
	.section	.nv.constant4,"a",@progbits
	.align	8
	.align		8
.nv.constant4:
        /*0000*/ 	.dword	_ZN40_INTERNAL_3227a234_4_k_cu_7d94360c_278184cuda3std3__45__cpo5beginE
	.align		8
        /*0008*/ 	.dword	_ZN40_INTERNAL_3227a234_4_k_cu_7d94360c_278184cuda3std3__45__cpo3endE
	.align		8
        /*0010*/ 	.dword	_ZN40_INTERNAL_3227a234_4_k_cu_7d94360c_278184cuda3std3__45__cpo6cbeginE
	.align		8
        /*0018*/ 	.dword	_ZN40_INTERNAL_3227a234_4_k_cu_7d94360c_278184cuda3std3__45__cpo4cendE
	.align		8
        /*0020*/ 	.dword	_ZN40_INTERNAL_3227a234_4_k_cu_7d94360c_278184cuda3std3__442_GLOBAL__N__3227a234_4_k_cu_7d94360c_278186ignoreE
	.align		8
        /*0028*/ 	.dword	_ZN40_INTERNAL_3227a234_4_k_cu_7d94360c_278184cuda3std3__419piecewise_constructE
	.align		8
        /*0030*/ 	.dword	_ZN40_INTERNAL_3227a234_4_k_cu_7d94360c_278184cuda3std3__48in_placeE
	.align		8
        /*0038*/ 	.dword	_ZN40_INTERNAL_3227a234_4_k_cu_7d94360c_278184cuda3std6ranges3__45__cpo4swapE
	.align		8
        /*0040*/ 	.dword	_ZN40_INTERNAL_3227a234_4_k_cu_7d94360c_278184cuda3std6ranges3__45__cpo9iter_moveE
	.align		8
        /*0048*/ 	.dword	_ZN40_INTERNAL_3227a234_4_k_cu_7d94360c_278184cute7productE
	.align		8
        /*0050*/ 	.dword	_ZN40_INTERNAL_3227a234_4_k_cu_7d94360c_278184cute1_E


//--------------------- .text._ZN7cutlass13device_kernelINS_4gemm6kernel13GemmUniversalIN4cute5tupleIJiiiiEEENS1_10collective13CollectiveMmaINS1_37MainloopSm90TmaGmmaWarpSpecializedFP8ILi18ENS5_IJNS4_1CILi1EEESB_SB_EEENS1_35KernelTmaWarpSpecializedCooperativeEEENS5_IJNSA_ILi256EEENSA_ILi128EEENSA_ILi32EEEEEENS_12float_e4m3_tENS5_IJlSB_lEEESJ_SK_NS4_8TiledMMAINS4_8MMA_AtomIJNS4_4SM904GMMA31MMA_64x128x32_F32E4M3E4M3_SS_TNILNSO_7ScaleInE1ELSQ_1EEEEEENS4_6LayoutINS5_IJNSA_ILi2EEESB_SB_EEENS5_IJSB_NSA_ILi0EEESW_EEEEENS5_IJNS4_10UnderscoreESZ_SZ_EEEEENS4_13SM90_TMA_LOADENS4_14ComposedLayoutINS4_7SwizzleILi1ELi4ELi3EEENS4_18smem_ptr_flag_bitsILi8EEENST_INS5_IJNSA_ILi8EEESH_EEENS5_IJSH_SB_EEEEEEEvNS4_8identityES12_S1C_vS1D_EENS_8epilogue10collective6detail29Sm90TmaWarpSpecializedAdapterINS1G_15DefaultEpilogueISJ_SK_SK_NS1F_6thread17LinearCombinationISJ_Li1EffLNS1K_9ScaleType4KindE0ELNS_15FloatRoundStyleE2ESJ_EENS1_15EpilogueDefaultEEEEEvvEEEEvNT_6ParamsE --------------------------
	.section	.text._ZN7cutlass13device_kernelINS_4gemm6kernel13GemmUniversalIN4cute5tupleIJiiiiEEENS1_10collective13CollectiveMmaINS1_37MainloopSm90TmaGmmaWarpSpecializedFP8ILi18ENS5_IJNS4_1CILi1EEESB_SB_EEENS1_35KernelTmaWarpSpecializedCooperativeEEENS5_IJNSA_ILi256EEENSA_ILi128EEENSA_ILi32EEEEEENS_12float_e4m3_tENS5_IJlSB_lEEESJ_SK_NS4_8TiledMMAINS4_8MMA_AtomIJNS4_4SM904GMMA31MMA_64x128x32_F32E4M3E4M3_SS_TNILNSO_7ScaleInE1ELSQ_1EEEEEENS4_6LayoutINS5_IJNSA_ILi2EEESB_SB_EEENS5_IJSB_NSA_ILi0EEESW_EEEEENS5_IJNS4_10UnderscoreESZ_SZ_EEEEENS4_13SM90_TMA_LOADENS4_14ComposedLayoutINS4_7SwizzleILi1ELi4ELi3EEENS4_18smem_ptr_flag_bitsILi8EEENST_INS5_IJNSA_ILi8EEESH_EEENS5_IJSH_SB_EEEEEEEvNS4_8identityES12_S1C_vS1D_EENS_8epilogue10collective6detail29Sm90TmaWarpSpecializedAdapterINS1G_15DefaultEpilogueISJ_SK_SK_NS1F_6thread17LinearCombinationISJ_Li1EffLNS1K_9ScaleType4KindE0ELNS_15FloatRoundStyleE2ESJ_EENS1_15EpilogueDefaultEEEEEvvEEEEvNT_6ParamsE,"ax",@progbits
	.align	128
.text._ZN7cutlass13device_kernelINS_4gemm6kernel13GemmUniversalIN4cute5tupleIJiiiiEEENS1_10collective13CollectiveMmaINS1_37MainloopSm90TmaGmmaWarpSpecializedFP8ILi18ENS5_IJNS4_1CILi1EEESB_SB_EEENS1_35KernelTmaWarpSpecializedCooperativeEEENS5_IJNSA_ILi256EEENSA_ILi128EEENSA_ILi32EEEEEENS_12float_e4m3_tENS5_IJlSB_lEEESJ_SK_NS4_8TiledMMAINS4_8MMA_AtomIJNS4_4SM904GMMA31MMA_64x128x32_F32E4M3E4M3_SS_TNILNSO_7ScaleInE1ELSQ_1EEEEEENS4_6LayoutINS5_IJNSA_ILi2EEESB_SB_EEENS5_IJSB_NSA_ILi0EEESW_EEEEENS5_IJNS4_10UnderscoreESZ_SZ_EEEEENS4_13SM90_TMA_LOADENS4_14ComposedLayoutINS4_7SwizzleILi1ELi4ELi3EEENS4_18smem_ptr_flag_bitsILi8EEENST_INS5_IJNSA_ILi8EEESH_EEENS5_IJSH_SB_EEEEEEEvNS4_8identityES12_S1C_vS1D_EENS_8epilogue10collective6detail29Sm90TmaWarpSpecializedAdapterINS1G_15DefaultEpilogueISJ_SK_SK_NS1F_6thread17LinearCombinationISJ_Li1EffLNS1K_9ScaleType4KindE0ELNS_15FloatRoundStyleE2ESJ_EENS1_15EpilogueDefaultEEEEEvvEEEEvNT_6ParamsE:
        .type           _ZN7cutlass13device_kernelINS_4gemm6kernel13GemmUniversalIN4cute5tupleIJiiiiEEENS1_10collective13CollectiveMmaINS1_37MainloopSm90TmaGmmaWarpSpecializedFP8ILi18ENS5_IJNS4_1CILi1EEESB_SB_EEENS1_35KernelTmaWarpSpecializedCooperativeEEENS5_IJNSA_ILi256EEENSA_ILi128EEENSA_ILi32EEEEEENS_12float_e4m3_tENS5_IJlSB_lEEESJ_SK_NS4_8TiledMMAINS4_8MMA_AtomIJNS4_4SM904GMMA31MMA_64x128x32_F32E4M3E4M3_SS_TNILNSO_7ScaleInE1ELSQ_1EEEEEENS4_6LayoutINS5_IJNSA_ILi2EEESB_SB_EEENS5_IJSB_NSA_ILi0EEESW_EEEEENS5_IJNS4_10UnderscoreESZ_SZ_EEEEENS4_13SM90_TMA_LOADENS4_14ComposedLayoutINS4_7SwizzleILi1ELi4ELi3EEENS4_18smem_ptr_flag_bitsILi8EEENST_INS5_IJNSA_ILi8EEESH_EEENS5_IJSH_SB_EEEEEEEvNS4_8identityES12_S1C_vS1D_EENS_8epilogue10collective6detail29Sm90TmaWarpSpecializedAdapterINS1G_15DefaultEpilogueISJ_SK_SK_NS1F_6thread17LinearCombinationISJ_Li1EffLNS1K_9ScaleType4KindE0ELNS_15FloatRoundStyleE2ESJ_EENS1_15EpilogueDefaultEEEEEvvEEEEvNT_6ParamsE,@function
        .size           _ZN7cutlass13device_kernelINS_4gemm6kernel13GemmUniversalIN4cute5tupleIJiiiiEEENS1_10collective13CollectiveMmaINS1_37MainloopSm90TmaGmmaWarpSpecializedFP8ILi18ENS5_IJNS4_1CILi1EEESB_SB_EEENS1_35KernelTmaWarpSpecializedCooperativeEEENS5_IJNSA_ILi256EEENSA_ILi128EEENSA_ILi32EEEEEENS_12float_e4m3_tENS5_IJlSB_lEEESJ_SK_NS4_8TiledMMAINS4_8MMA_AtomIJNS4_4SM904GMMA31MMA_64x128x32_F32E4M3E4M3_SS_TNILNSO_7ScaleInE1ELSQ_1EEEEEENS4_6LayoutINS5_IJNSA_ILi2EEESB_SB_EEENS5_IJSB_NSA_ILi0EEESW_EEEEENS5_IJNS4_10UnderscoreESZ_SZ_EEEEENS4_13SM90_TMA_LOADENS4_14ComposedLayoutINS4_7SwizzleILi1ELi4ELi3EEENS4_18smem_ptr_flag_bitsILi8EEENST_INS5_IJNSA_ILi8EEESH_EEENS5_IJSH_SB_EEEEEEEvNS4_8identityES12_S1C_vS1D_EENS_8epilogue10collective6detail29Sm90TmaWarpSpecializedAdapterINS1G_15DefaultEpilogueISJ_SK_SK_NS1F_6thread17LinearCombinationISJ_Li1EffLNS1K_9ScaleType4KindE0ELNS_15FloatRoundStyleE2ESJ_EENS1_15EpilogueDefaultEEEEEvvEEEEvNT_6ParamsE,(.L_x_358 - _ZN7cutlass13device_kernelINS_4gemm6kernel13GemmUniversalIN4cute5tupleIJiiiiEEENS1_10collective13CollectiveMmaINS1_37MainloopSm90TmaGmmaWarpSpecializedFP8ILi18ENS5_IJNS4_1CILi1EEESB_SB_EEENS1_35KernelTmaWarpSpecializedCooperativeEEENS5_IJNSA_ILi256EEENSA_ILi128EEENSA_ILi32EEEEEENS_12float_e4m3_tENS5_IJlSB_lEEESJ_SK_NS4_8TiledMMAINS4_8MMA_AtomIJNS4_4SM904GMMA31MMA_64x128x32_F32E4M3E4M3_SS_TNILNSO_7ScaleInE1ELSQ_1EEEEEENS4_6LayoutINS5_IJNSA_ILi2EEESB_SB_EEENS5_IJSB_NSA_ILi0EEESW_EEEEENS5_IJNS4_10UnderscoreESZ_SZ_EEEEENS4_13SM90_TMA_LOADENS4_14ComposedLayoutINS4_7SwizzleILi1ELi4ELi3EEENS4_18smem_ptr_flag_bitsILi8EEENST_INS5_IJNSA_ILi8EEESH_EEENS5_IJSH_SB_EEEEEEEvNS4_8identityES12_S1C_vS1D_EENS_8epilogue10collective6detail29Sm90TmaWarpSpecializedAdapterINS1G_15DefaultEpilogueISJ_SK_SK_NS1F_6thread17LinearCombinationISJ_Li1EffLNS1K_9ScaleType4KindE0ELNS_15FloatRoundStyleE2ESJ_EENS1_15EpilogueDefaultEEEEEvvEEEEvNT_6ParamsE)
        .other          _ZN7cutlass13device_kernelINS_4gemm6kernel13GemmUniversalIN4cute5tupleIJiiiiEEENS1_10collective13CollectiveMmaINS1_37MainloopSm90TmaGmmaWarpSpecializedFP8ILi18ENS5_IJNS4_1CILi1EEESB_SB_EEENS1_35KernelTmaWarpSpecializedCooperativeEEENS5_IJNSA_ILi256EEENSA_ILi128EEENSA_ILi32EEEEEENS_12float_e4m3_tENS5_IJlSB_lEEESJ_SK_NS4_8TiledMMAINS4_8MMA_AtomIJNS4_4SM904GMMA31MMA_64x128x32_F32E4M3E4M3_SS_TNILNSO_7ScaleInE1ELSQ_1EEEEEENS4_6LayoutINS5_IJNSA_ILi2EEESB_SB_EEENS5_IJSB_NSA_ILi0EEESW_EEEEENS5_IJNS4_10UnderscoreESZ_SZ_EEEEENS4_13SM90_TMA_LOADENS4_14ComposedLayoutINS4_7SwizzleILi1ELi4ELi3EEENS4_18smem_ptr_flag_bitsILi8EEENST_INS5_IJNSA_ILi8EEESH_EEENS5_IJSH_SB_EEEEEEEvNS4_8identityES12_S1C_vS1D_EENS_8epilogue10collective6detail29Sm90TmaWarpSpecializedAdapterINS1G_15DefaultEpilogueISJ_SK_SK_NS1F_6thread17LinearCombinationISJ_Li1EffLNS1K_9ScaleType4KindE0ELNS_15FloatRoundStyleE2ESJ_EENS1_15EpilogueDefaultEEEEEvvEEEEvNT_6ParamsE,@"STO_CUDA_ENTRY STV_DEFAULT"
_ZN7cutlass13device_kernelINS_4gemm6kernel13GemmUniversalIN4cute5tupleIJiiiiEEENS1_10collective13CollectiveMmaINS1_37MainloopSm90TmaGmmaWarpSpecializedFP8ILi18ENS5_IJNS4_1CILi1EEESB_SB_EEENS1_35KernelTmaWarpSpecializedCooperativeEEENS5_IJNSA_ILi256EEENSA_ILi128EEENSA_ILi32EEEEEENS_12float_e4m3_tENS5_IJlSB_lEEESJ_SK_NS4_8TiledMMAINS4_8MMA_AtomIJNS4_4SM904GMMA31MMA_64x128x32_F32E4M3E4M3_SS_TNILNSO_7ScaleInE1ELSQ_1EEEEEENS4_6LayoutINS5_IJNSA_ILi2EEESB_SB_EEENS5_IJSB_NSA_ILi0EEESW_EEEEENS5_IJNS4_10UnderscoreESZ_SZ_EEEEENS4_13SM90_TMA_LOADENS4_14ComposedLayoutINS4_7SwizzleILi1ELi4ELi3EEENS4_18smem_ptr_flag_bitsILi8EEENST_INS5_IJNSA_ILi8EEESH_EEENS5_IJSH_SB_EEEEEEEvNS4_8identityES12_S1C_vS1D_EENS_8epilogue10collective6detail29Sm90TmaWarpSpecializedAdapterINS1G_15DefaultEpilogueISJ_SK_SK_NS1F_6thread17LinearCombinationISJ_Li1EffLNS1K_9ScaleType4KindE0ELNS_15FloatRoundStyleE2ESJ_EENS1_15EpilogueDefaultEEEEEvvEEEEvNT_6ParamsE:
[----:B------:R-:W0:Y:S02]  /*0000*/  LDC R1, c[0x0][0x28] ;  /* 0x00000a00ff017b82 */ /* 0x000e240000000800 */
[----:B0-----:R-:W-:Y:S01]  /*0010*/  VIADD R1, R1, 0xffffff00 ;  /* 0xffffff0001017836 */ /* 0x001fe20000000000 */
[----:B------:R-:W0:Y:S01]  /*0020*/  S2R R2, SR_TID.X ;  /* 0x0000000000027919 */ /* 0x000e220000002100 */
[----:B------:R-:W-:Y:S01]  /*0030*/  ELECT P0, URZ, PT ;  /* 0x00000000003f782f */ /* 0x000fe20003800000 */
[----:B------:R-:W-:Y:S01]  /*0040*/  BSSY B0, `(.L_x_0) ;  /* 0x0000015000007945 */ /* 0x000fe20003800000 */
[--C-:B0-----:R-:W-:Y:S02]  /*0050*/  SHF.R.U32.HI R0, RZ, 0x5, R2.reuse ;  /* 0x00000005ff007819 */ /* 0x101fe40000011602 */
[----:B------:R-:W-:-:S03]  /*0060*/  SHF.R.U32.HI R2, RZ, 0x7, R2 ;  /* 0x00000007ff027819 */ /* 0x000fc60000011602 */
[----:B------:R-:W0:Y:S04]  /*0070*/  SHFL.IDX PT, R3, R0, RZ, 0x1f ;  /* 0x00001fff00037589 */ /* 0x000e2800000e0000 */
[----:B------:R-:W1:Y:S01]  /*0080*/  SHFL.IDX PT, R2, R2, RZ, 0x1f ;  /* 0x00001fff02027589 */ /* 0x000e6200000e0000 */
[----:B0-----:R-:W-:Y:S02]  /*0090*/  R2UR UR4, R3 ;  /* 0x00000000030472ca */ /* 0x001fe400000e0000 */
[----:B-1----:R-:W-:-:S11]  /*00a0*/  R2UR UR6, R2 ;  /* 0x00000000020672ca */ /* 0x002fd600000e0000 */
[----:B------:R-:W-:Y:S02]  /*00b0*/  USHF.R.S32.HI UR5, URZ, 0x1f, UR4 ;  /* 0x0000001f3f057899 */ /* 0x000fe40008011404 */
[----:B------:R-:W-:Y:S02]  /*00c0*/  ISETP.NE.OR P0, PT, RZ, UR4, !P0 ;  /* 0x00000004ff007c0c */ /* 0x000fe4000c705670 */
[----:B------:R-:W-:-:S04]  /*00d0*/  ULEA.HI UR5, UR5, UR4, URZ, 0x2 ;  /* 0x0000000405057291 */ /* 0x000fc8000f8f103f */
[----:B------:R-:W-:-:S04]  /*00e0*/  ULOP3.LUT UR5, UR5, 0xfffffffc, URZ, 0xc0, !UPT ;  /* 0xfffffffc05057892 */ /* 0x000fc8000f8ec03f */
[----:B------:R-:W-:-:S03]  /*00f0*/  UIADD3 UR8, UR4, -UR5, URZ ;  /* 0x8000000504087290 */ /* 0x000fc6000fffe03f */
[----:B------:R-:W-:Y:S09]  /*0100*/  @P0 BRA `(.L_x_1) ;  /* 0x0000000000200947 */ /* 0x000ff20003800000 */
[----:B------:R-:W-:Y:S02]  /*0110*/  ULDC.64 UR4, c[0x0][0x198] ;  /* 0x0000660000047ab9 */ /* 0x000fe40000000a00 */
[----:B------:R-:W-:Y:S02]  /*0120*/  UIADD3 UR10, UP0, UR4, 0xf0, URZ ;  /* 0x000000f0040a7890 */ /* 0x000fe4000ff1e03f */
[----:B------:R-:W-:Y:S02]  /*0130*/  UIADD3 UR4, UP1, UR4, 0x1f0, URZ ;  /* 0x000001f004047890 */ /* 0x000fe4000ff3e03f */
[----:B------:R-:W-:Y:S02]  /*0140*/  UIADD3.X UR11, URZ, UR5, URZ, UP0, !UPT ;  /* 0x000000053f0b7290 */ /* 0x000fe400087fe43f */
[----:B------:R-:W-:-:S07]  /*0150*/  UIADD3.X UR5, URZ, UR5, URZ, UP1, !UPT ;  /* 0x000000053f057290 */ /* 0x000fce0008ffe43f */
[----:B------:R0:W-:Y:S02]  /*0160*/  UTMACCTL.PF [UR10] ;  /* 0x000000000a0079b9 */ /* 0x0001e40008040000 */
[----:B------:R0:W-:Y:S02]  /*0170*/  UTMACCTL.PF [UR4] ;  /* 0x00000000040079b9 */ /* 0x0001e40008040000 */
[----:B0-----:R-:W-:Y:S01]  /*0180*/  NOP ;  /* 0x0000000000007918 */ /* 0x001fe20000000000 */
.L_x_1:
[----:B------:R-:W-:Y:S05]  /*0190*/  BSYNC B0 ;  /* 0x0000000000007941 */ /* 0x000fea0003800000 */
.L_x_0:
[----:B------:R-:W0:Y:S01]  /*01a0*/  SHFL.IDX PT, R2, R0, RZ, 0x1f ;  /* 0x00001fff00027589 */ /* 0x000e2200000e0000 */
[----:B------:R-:W-:Y:S01]  /*01b0*/  UISETP.NE.AND UP0, UPT, UR8, 0x3, UPT ;  /* 0x000000030800788c */ /* 0x000fe2000bf05270 */
[----:B------:R-:W-:Y:S01]  /*01c0*/  ISETP.NE.AND P1, PT, RZ, UR6, PT ;  /* 0x00000006ff007c0c */ /* 0x000fe2000bf25270 */
[----:B------:R-:W-:Y:S02]  /*01d0*/  UIADD3 UR10, UR6, -0x1, URZ ;  /* 0xffffffff060a7890 */ /* 0x000fe4000fffe03f */
[----:B------:R-:W-:Y:S02]  /*01e0*/  UISETP.EQ.OR UP0, UPT, UR8, URZ, !UP0 ;  /* 0x0000003f0800728c */ /* 0x000fe4000c702670 */
[----:B------:R-:W-:Y:S02]  /*01f0*/  UISETP.GE.U32.AND UP1, UPT, UR10, 0x2, UPT ;  /* 0x000000020a00788c */ /* 0x000fe4000bf26070 */
[----:B------:R-:W-:-:S04]  /*0200*/  UISETP.EQ.AND UP0, UPT, UR6, URZ, UP0 ;  /* 0x0000003f0600728c */ /* 0x000fc80008702270 */
[----:B------:R-:W-:-:S04]  /*0210*/  USEL UR13, URZ, 0x1, !UP0 ;  /* 0x000000013f0d7887 */ /* 0x000fc8000c000000 */
[----:B------:R-:W-:Y:S01]  /*0220*/  USEL UR13, UR13, 0x2, UP1 ;  /* 0x000000020d0d7887 */ /* 0x000fe20008800000 */
[----:B0-----:R-:W-:-:S13]  /*0230*/  ISETP.NE.AND P0, PT, R2, RZ, PT ;  /* 0x000000ff0200720c */ /* 0x001fda0003f05270 */
[----:B------:R-:W-:Y:S05]  /*0240*/  @P0 BRA `(.L_x_2) ;  /* 0x0000000000d40947 */ /* 0x000fea0003800000 */
[----:B------:R-:W-:Y:S01]  /*0250*/  ELECT P0, URZ, PT ;  /* 0x00000000003f782f */ /* 0x000fe20003800000 */
[----:B------:R-:W-:-:S12]  /*0260*/  BSSY B0, `(.L_x_2) ;  /* 0x0000033000007945 */ /* 0x000fd80003800000 */
[----:B------:R-:W-:Y:S05]  /*0270*/  @!P0 BRA `(.L_x_3) ;  /* 0x0000000000c48947 */ /* 0x000fea0003800000 */
[----:B------:R-:W0:Y:S01]  /*0280*/  S2UR UR9, SR_CgaCtaId ;  /* 0x00000000000979c3 */ /* 0x000e220000008800 */
[----:B------:R-:W-:Y:S01]  /*0290*/  UMOV UR4, 0x400 ;  /* 0x0000040000047882 */ /* 0x000fe20000000000 */
[----:B------:R-:W-:Y:S01]  /*02a0*/  UMOV UR5, 0x1 ;  /* 0x0000000100057882 */ /* 0x000fe20000000000 */
[----:B------:R-:W-:Y:S02]  /*02b0*/  UMOV UR6, 0x100 ;  /* 0x0000010000067882 */ /* 0x000fe40000000000 */
[----:B------:R-:W-:-:S04]  /*02c0*/  UIADD3 UR6, -UR6, 0x100000, URZ ;  /* 0x0010000006067890 */ /* 0x000fc8000fffe13f */
[----:B------:R-:W-:Y:S02]  /*02d0*/  USHF.L.U32 UR7, UR6, 0xb, URZ ;  /* 0x0000000b06077899 */ /* 0x000fe4000800063f */
[----:B------:R-:W-:Y:S02]  /*02e0*/  USHF.L.U32 UR6, UR6, 0x1, URZ ;  /* 0x0000000106067899 */ /* 0x000fe4000800063f */
[----:B0-----:R-:W-:Y:S02]  /*02f0*/  ULEA UR9, UR9, UR4, 0x18 ;  /* 0x0000000409097291 */ /* 0x001fe4000f8ec03f */
[----:B------:R-:W-:-:S04]  /*0300*/  UIADD3 UR4, -UR5, 0x100000, URZ ;  /* 0x0010000005047890 */ /* 0x000fc8000fffe13f */
[----:B------:R-:W-:Y:S02]  /*0310*/  USHF.L.U32 UR5, UR4, 0xb, URZ ;  /* 0x0000000b04057899 */ /* 0x000fe4000800063f */
[----:B------:R-:W-:Y:S01]  /*0320*/  USHF.L.U32 UR4, UR4, 0x1, URZ ;  /* 0x0000000104047899 */ /* 0x000fe2000800063f */
[----:B------:R-:W0:Y:S11]  /*0330*/  FENCE.VIEW.ASYNC.S ;  /* 0x00000000000073c6 */ /* 0x000e360000000000 */
[----:B0-----:R0:W1:Y:S01]  /*0340*/  SYNCS.EXCH.64 URZ, [UR9], UR4 ;  /* 0x00000004093f75b2 */ /* 0x0010620008000100 */
[----:B------:R0:W2:Y:S01]  /*0350*/  SYNCS.EXCH.64 URZ, [UR9+0x90], UR6 ;  /* 0x00009006093f75b2 */ /* 0x0000a20008000100 */
[----:B------:R0:W3:Y:S01]  /*0360*/  SYNCS.EXCH.64 URZ, [UR9+0x8], UR4 ;  /* 0x00000804093f75b2 */ /* 0x0000e20008000100 */
[----:B------:R0:W4:Y:S01]  /*0370*/  SYNCS.EXCH.64 URZ, [UR9+0x98], UR6 ;  /* 0x00009806093f75b2 */ /* 0x0001220008000100 */
[----:B------:R0:W0:Y:S01]  /*0380*/  SYNCS.EXCH.64 URZ, [UR9+0x10], UR4 ;  /* 0x00001004093f75b2 */ /* 0x0000220008000100 */
        /* <DEDUP_REMOVED lines=31> */
[----:B-1234-:R-:W-:Y:S01]  /*0580*/  NOP ;  /* 0x0000000000007918 */ /* 0x01efe20000000000 */
.L_x_3:
[----:B0-----:R-:W-:Y:S05]  /*0590*/  BSYNC B0 ;  /* 0x0000000000007941 */ /* 0x001fea0003800000 */
.L_x_2:
[----:B------:R-:W0:Y:S01]  /*05a0*/  SHFL.IDX PT, R0, R0, RZ, 0x1f ;  /* 0x00001fff00007589 */ /* 0x000e2200000e0000 */
[----:B------:R-:W1:Y:S01]  /*05b0*/  LDC R2, c[0x0][0x65c] ;  /* 0x00019700ff027b82 */ /* 0x000e620000000800 */
[----:B------:R-:W-:Y:S01]  /*05c0*/  ELECT P0, URZ, PT ;  /* 0x00000000003f782f */ /* 0x000fe20003800000 */
[----:B------:R-:W-:Y:S01]  /*05d0*/  IMAD.MOV.U32 R3, RZ, RZ, RZ ;  /* 0x000000ffff037224 */ /* 0x000fe200078e00ff */
[----:B------:R-:W-:Y:S01]  /*05e0*/  UMOV UR4, 0x20 ;  /* 0x0000002000047882 */ /* 0x000fe20000000000 */
[----:B------:R-:W-:Y:S01]  /*05f0*/  NOP ;  /* 0x0000000000007918 */ /* 0x000fe20000000000 */
[----:B------:R-:W-:Y:S01]  /*0600*/  NOP ;  /* 0x0000000000007918 */ /* 0x000fe20000000000 */
[----:B0-----:R-:W-:Y:S02]  /*0610*/  ISETP.NE.OR P0, PT, R0, RZ, !P0 ;  /* 0x000000ff0000720c */ /* 0x001fe40004705670 */
[----:B-1----:R-:W-:Y:S01]  /*0620*/  ISETP.NE.AND P4, PT, R2, 0x1, PT ;  /* 0x000000010200780c */ /* 0x002fe20003f85270 */
[----:B------:R-:W0:Y:S01]  /*0630*/  S2R R0, SR_CTAID.Y ;  /* 0x0000000000007919 */ /* 0x000e220000002600 */
[----:B------:R-:W1:Y:S09]  /*0640*/  S2R R2, SR_CTAID.X ;  /* 0x0000000000027919 */ /* 0x000e720000002500 */
[----:B------:R-:W-:Y:S01]  /*0650*/  VOTEU.ALL UP0, P0 ;  /* 0x00000000003f7886 */ /* 0x000fe20000000000 */
[----:B------:R-:W-:Y:S01]  /*0660*/  VOTEU.ALL UP1, P0 ;  /* 0x00000000003f7886 */ /* 0x000fe20000020000 */
[----:B------:R-:W1:Y:S01]  /*0670*/  @P4 LDC R7, c[0x0][0x10] ;  /* 0x00000400ff074b82 */ /* 0x000e620000000800 */
[----:B------:R-:W-:-:S02]  /*0680*/  @P4 IMAD.MOV.U32 R5, RZ, RZ, RZ ;  /* 0x000000ffff054224 */ /* 0x000fc400078e00ff */
[----:B------:R-:W-:Y:S01]  /*0690*/  @P4 IMAD.MOV.U32 R11, RZ, RZ, RZ ;  /* 0x000000ffff0b4224 */ /* 0x000fe200078e00ff */
[----:B------:R-:W-:Y:S01]  /*06a0*/  @!UP0 UMOV UR6, 0x400 ;  /* 0x0000040000068882 */ /* 0x000fe20000000000 */
[----:B------:R-:W-:-:S04]  /*06b0*/  @!UP0 UIADD3 UR4, -UR4, 0x100000, URZ ;  /* 0x0010000004048890 */ /* 0x000fc8000fffe13f */
[----:B------:R-:W-:Y:S02]  /*06c0*/  @!UP0 USHF.L.U32 UR5, UR4, 0xb, URZ ;  /* 0x0000000b04058899 */ /* 0x000fe4000800063f */
[----:B------:R-:W-:Y:S01]  /*06d0*/  @!UP0 USHF.L.U32 UR4, UR4, 0x1, URZ ;  /* 0x0000000104048899 */ /* 0x000fe2000800063f */
[----:B------:R-:W2:Y:S08]  /*06e0*/  @!P4 LDC R9, c[0x0][0xc] ;  /* 0x00000300ff09cb82 */ /* 0x000eb00000000800 */
[----:B------:R-:W3:Y:S01]  /*06f0*/  @!UP0 S2UR UR7, SR_CgaCtaId ;  /* 0x00000000000789c3 */ /* 0x000ee20000008800 */
[----:B0-----:R-:W-:-:S04]  /*0700*/  @P4 IMAD.MOV.U32 R4, RZ, RZ, R0 ;  /* 0x000000ffff044224 */ /* 0x001fc800078e0000 */
[----:B-1----:R-:W-:-:S04]  /*0710*/  @P4 IMAD.WIDE.U32 R6, R2, R7, R4 ;  /* 0x0000000702064225 */ /* 0x002fc800078e0004 */
[----:B------:R-:W-:Y:S02]  /*0720*/  @P4 IMAD.MOV.U32 R16, RZ, RZ, R6 ;  /* 0x000000ffff104224 */ /* 0x000fe400078e0006 */
[----:B------:R-:W-:Y:S02]  /*0730*/  @P4 IMAD.IADD R17, R7, 0x1, R11 ;  /* 0x0000000107114824 */ /* 0x000fe400078e020b */
[----:B--2---:R-:W-:-:S04]  /*0740*/  @!P4 IMAD.WIDE.U32 R4, R9, R0, R2 ;  /* 0x000000000904c225 */ /* 0x004fc800078e0002 */
[----:B------:R-:W-:Y:S02]  /*0750*/  @!P4 IMAD.MOV.U32 R16, RZ, RZ, R4 ;  /* 0x000000ffff10c224 */ /* 0x000fe400078e0004 */
[----:B------:R-:W-:Y:S01]  /*0760*/  @!P4 IMAD.MOV.U32 R17, RZ, RZ, R5 ;  /* 0x000000ffff11c224 */ /* 0x000fe200078e0005 */
[----:B---3--:R-:W-:Y:S02]  /*0770*/  @!UP0 ULEA UR6, UR7, UR6, 0x18 ;  /* 0x0000000607068291 */ /* 0x008fe4000f8ec03f */
[----:B------:R0:W-:Y:S01]  /*0780*/  STL [R1+0x7c], R16 ;  /* 0x00007c1001007387 */ /* 0x0001e20000100800 */
[----:B------:R-:W-:-:S03]  /*0790*/  VOTEU.ALL UP0, P0 ;  /* 0x00000000003f7886 */ /* 0x000fc60000000000 */
[----:B------:R0:W-:Y:S04]  /*07a0*/  STL [R1+0x78], R17 ;  /* 0x0000781101007387 */ /* 0x0001e80000100800 */
[----:B------:R-:W1:Y:S02]  /*07b0*/  FENCE.VIEW.ASYNC.S ;  /* 0x00000000000073c6 */ /* 0x000e640000000000 */
[----:B-1----:R0:W1:Y:S01]  /*07c0*/  @!UP0 SYNCS.EXCH.64 URZ, [UR6+0x130], UR4 ;  /* 0x00013004063f85b2 */ /* 0x0020620008000100 */
[----:B------:R0:W1:Y:S01]  /*07d0*/  @!UP1 SYNCS.EXCH.64 URZ, [UR6+0x138], UR4 ;  /* 0x00013804063f95b2 */ /* 0x0000620008000100 */
[----:B------:R-:W-:Y:S01]  /*07e0*/  NOP ;  /* 0x0000000000007918 */ /* 0x000fe20000000000 */
[----:B-1----:R-:W-:Y:S06]  /*07f0*/  BAR.SYNC.DEFER_BLOCKING 0x0 ;  /* 0x0000000000007b1d */ /* 0x002fec0000010000 */
[----:B0-----:R-:W-:Y:S05]  /*0800*/  @!P1 BRA `(.L_x_4) ;  /* 0x000000e000e89947 */ /* 0x001fea0003800000 */
[----:B------:R-:W-:-:S06]  /*0810*/  UISETP.GT.U32.AND UP0, UPT, UR10, 0x1, UPT ;  /* 0x000000010a00788c */ /* 0x000fcc000bf04070 */
[----:B------:R-:W-:-:S13]  /*0820*/  PLOP3.LUT P0, PT, PT, PT, UP0, 0x80, 0x0 ;  /* 0x000000000000781c */ /* 0x000fda0003f0f008 */
[----:B------:R-:W-:Y:S05]  /*0830*/  @P0 EXIT ;  /* 0x000000000000094d */ /* 0x000fea0003800000 */
[----:B------:R-:W-:Y:S01]  /*0840*/  IMAD.MOV.U32 R6, RZ, RZ, -0x1 ;  /* 0xffffffffff067424 */ /* 0x000fe200078e00ff */
[----:B------:R-:W-:Y:S01]  /*0850*/  ULDC.64 UR4, c[0x0][0x650] ;  /* 0x0001940000047ab9 */ /* 0x000fe20000000a00 */
[----:B------:R-:W-:Y:S01]  /*0860*/  IMAD.MOV.U32 R5, RZ, RZ, -0x1 ;  /* 0xffffffffff057424 */ /* 0x000fe200078e00ff */
[----:B------:R-:W-:Y:S01]  /*0870*/  ISETP.GE.U32.AND P0, PT, R16, UR4, PT ;  /* 0x0000000410007c0c */ /* 0x000fe2000bf06070 */
[----:B------:R-:W-:Y:S01]  /*0880*/  UMOV UR22, 0xffffffff ;  /* 0xffffffff00167882 */ /* 0x000fe20000000000 */
[----:B------:R0:W-:Y:S01]  /*0890*/  STL [R1+0x84], R6 ;  /* 0x0000840601007387 */ /* 0x0001e20000100800 */
[----:B------:R-:W-:Y:S02]  /*08a0*/  PRMT R4, RZ, 0x7610, R4 ;  /* 0x00007610ff047816 */ /* 0x000fe40000000004 */
[----:B------:R-:W-:Y:S01]  /*08b0*/  ISETP.GE.U32.AND.EX P0, PT, R17, UR5, PT, P0 ;  /* 0x0000000511007c0c */ /* 0x000fe2000bf06100 */
[----:B------:R0:W-:-:S12]  /*08c0*/  STL [R1+0x80], R5 ;  /* 0x0000800501007387 */ /* 0x0001d80000100800 */
[----:B0-----:R-:W-:Y:S05]  /*08d0*/  @P0 BRA `(.L_x_5) ;  /* 0x0000000400680947 */ /* 0x001fea0003800000 */
[----:B------:R-:W0:Y:S01]  /*08e0*/  LDC.64 R12, c[0x0][0x628] ;  /* 0x00018a00ff0c7b82 */ /* 0x000e220000000a00 */
[----:B------:R-:W-:Y:S02]  /*08f0*/  IMAD.MOV.U32 R4, RZ, RZ, R16 ;  /* 0x000000ffff047224 */ /* 0x000fe400078e0010 */
[----:B------:R-:W-:-:S05]  /*0900*/  IMAD.MOV.U32 R5, RZ, RZ, R17 ;  /* 0x000000ffff057224 */ /* 0x000fca00078e0011 */
[----:B------:R-:W1:Y:S08]  /*0910*/  LDC R10, c[0x0][0x630] ;  /* 0x00018c00ff0a7b82 */ /* 0x000e700000000800 */
[----:B------:R-:W2:Y:S01]  /*0920*/  LDC.64 R14, c[0x0][0x620] ;  /* 0x00018800ff0e7b82 */ /* 0x000ea20000000a00 */
[----:B0-----:R-:W-:-:S04]  /*0930*/  ISETP.NE.U32.AND P0, PT, R12, RZ, PT ;  /* 0x000000ff0c00720c */ /* 0x001fc80003f05070 */
[----:B------:R-:W-:-:S13]  /*0940*/  ISETP.NE.AND.EX P0, PT, R13, RZ, PT, P0 ;  /* 0x000000ff0d00720c */ /* 0x000fda0003f05300 */
[----:B-12---:R-:W-:Y:S05]  /*0950*/  @!P0 BRA `(.L_x_6) ;  /* 0x0000000000288947 */ /* 0x006fea0003800000 */
[----:B------:R-:W0:Y:S02]  /*0960*/  LDC R9, c[0x0][0x634] ;  /* 0x00018d00ff097b82 */ /* 0x000e240000000800 */
[----:B0-----:R-:W-:-:S05]  /*0970*/  IADD3 R9, P0, R16, R9, RZ ;  /* 0x0000000910097210 */ /* 0x001fca0007f1e0ff */
[----:B------:R-:W-:-:S04]  /*0980*/  IMAD.X R11, RZ, RZ, R17, P0 ;  /* 0x000000ffff0b7224 */ /* 0x000fc800000e0611 */
[----:B------:R-:W-:-:S04]  /*0990*/  IMAD.WIDE.U32 R4, R11, R12, RZ ;  /* 0x0000000c0b047225 */ /* 0x000fc800078e00ff */
[----:B------:R-:W-:-:S04]  /*09a0*/  IMAD.WIDE.U32 R6, P0, R9, R13, R4 ;  /* 0x0000000d09067225 */ /* 0x000fc80007800004 */
[----:B------:R-:W-:-:S04]  /*09b0*/  IMAD.WIDE.U32 R4, R9, R12, RZ ;  /* 0x0000000c09047225 */ /* 0x000fc800078e00ff */
[----:B------:R-:W-:Y:S01]  /*09c0*/  IMAD.X R9, RZ, RZ, RZ, P0 ;  /* 0x000000ffff097224 */ /* 0x000fe200000e06ff */
[----:B------:R-:W-:Y:S01]  /*09d0*/  IADD3 RZ, P0, R5, R6, RZ ;  /* 0x0000000605ff7210 */ /* 0x000fe20007f1e0ff */
[----:B------:R-:W-:-:S04]  /*09e0*/  IMAD.MOV.U32 R8, RZ, RZ, R7 ;  /* 0x000000ffff087224 */ /* 0x000fc800078e0007 */
[----:B------:R-:W-:-:S08]  /*09f0*/  IMAD.WIDE.U32.X R4, R11, R13, R8, P0 ;  /* 0x0000000d0b047225 */ /* 0x000fd000000e0408 */
.L_x_6:
[-CC-:B------:R-:W-:Y:S01]  /*0a00*/  SHF.R.U64 R24, R4, R10.reuse, R5.reuse ;  /* 0x0000000a04187219 */ /* 0x180fe20000001205 */
[----:B------:R-:W0:Y:S01]  /*0a10*/  LDC R8, c[0x0][0x618] ;  /* 0x00018600ff087b82 */ /* 0x000e220000000800 */
[----:B------:R-:W-:Y:S01]  /*0a20*/  SHF.R.U32.HI R4, RZ, R10, R5 ;  /* 0x0000000aff047219 */ /* 0x000fe20000011605 */
[----:B------:R-:W-:Y:S01]  /*0a30*/  ULDC UR4, c[0x0][0x150] ;  /* 0x0000540000047ab9 */ /* 0x000fe20000000800 */
[----:B------:R-:W-:Y:S01]  /*0a40*/  IADD3 R9, P0, RZ, -R24, RZ ;  /* 0x80000018ff097210 */ /* 0x000fe20007f1e0ff */
[----:B------:R-:W-:Y:S01]  /*0a50*/  IMAD.MOV.U32 R5, RZ, RZ, R17 ;  /* 0x000000ffff057224 */ /* 0x000fe200078e0011 */
[----:B------:R-:W-:-:S03]  /*0a60*/  I2FP.F32.U32 R3, R2 ;  /* 0x0000000200037245 */ /* 0x000fc60000201000 */
[----:B------:R-:W1:Y:S01]  /*0a70*/  LDC.64 R18, c[0x0][0x640] ;  /* 0x00019000ff127b82 */ /* 0x000e620000000a00 */
[----:B------:R-:W-:Y:S02]  /*0a80*/  IMAD.X R11, RZ, RZ, ~R4, P0 ;  /* 0x000000ffff0b7224 */ /* 0x000fe400000e0e04 */
[----:B------:R-:W-:Y:S01]  /*0a90*/  FMUL R3, R3, UR4 ;  /* 0x0000000403037c20 */ /* 0x000fe20008400000 */
[----:B------:R-:W-:Y:S01]  /*0aa0*/  IMAD.MOV.U32 R4, RZ, RZ, R16 ;  /* 0x000000ffff047224 */ /* 0x000fe200078e0010 */
[----:B------:R-:W-:Y:S01]  /*0ab0*/  ULDC UR4, c[0x0][0x154] ;  /* 0x0000550000047ab9 */ /* 0x000fe20000000800 */
[-C--:B------:R-:W-:Y:S02]  /*0ac0*/  IMAD R6, R11, R14.reuse, RZ ;  /* 0x0000000e0b067224 */ /* 0x080fe400078e02ff */
[C---:B------:R-:W-:Y:S01]  /*0ad0*/  IMAD.WIDE.U32 R4, R9.reuse, R14, R4 ;  /* 0x0000000e09047225 */ /* 0x040fe200078e0004 */
[----:B------:R-:W2:Y:S01]  /*0ae0*/  LDC R10, c[0x0][0x608] ;  /* 0x00018200ff0a7b82 */ /* 0x000ea20000000800 */
[----:B------:R-:W3:Y:S02]  /*0af0*/  F2I.U32.TRUNC.NTZ R3, R3 ;  /* 0x0000000300037305 */ /* 0x000ee4000020f000 */
[----:B------:R-:W-:-:S04]  /*0b00*/  IMAD R9, R9, R15, R6 ;  /* 0x0000000f09097224 */ /* 0x000fc800078e0206 */
[----:B------:R-:W-:Y:S01]  /*0b10*/  IMAD.IADD R5, R5, 0x1, R9 ;  /* 0x0000000105057824 */ /* 0x000fe200078e0209 */
[----:B------:R-:W4:Y:S01]  /*0b20*/  LDC R7, c[0x0][0x144] ;  /* 0x00005100ff077b82 */ /* 0x000f220000000800 */
[----:B------:R-:W-:-:S03]  /*0b30*/  IMAD.MOV.U32 R9, RZ, RZ, 0x1 ;  /* 0x00000001ff097424 */ /* 0x000fc600078e00ff */
[----:B0-----:R-:W-:Y:S02]  /*0b40*/  SHF.R.U64 R12, R4, R8, R5 ;  /* 0x00000008040c7219 */ /* 0x001fe40000001205 */
[----:B------:R-:W-:Y:S02]  /*0b50*/  I2FP.F32.U32 R4, R0 ;  /* 0x0000000000047245 */ /* 0x000fe40000201000 */
[----:B------:R-:W0:Y:S01]  /*0b60*/  LDC R14, c[0x0][0x658] ;  /* 0x00019600ff0e7b82 */ /* 0x000e220000000800 */
[----:B-1----:R-:W-:Y:S01]  /*0b70*/  ISETP.NE.U32.AND P0, PT, R18, RZ, PT ;  /* 0x000000ff1200720c */ /* 0x002fe20003f05070 */
[----:B---3--:R-:W-:Y:S02]  /*0b80*/  IMAD.MOV R6, RZ, RZ, -R3 ;  /* 0x000000ffff067224 */ /* 0x008fe400078e0a03 */
[----:B------:R-:W-:Y:S01]  /*0b90*/  FMUL R4, R4, UR4 ;  /* 0x0000000404047c20 */ /* 0x000fe20008400000 */
[----:B------:R-:W-:Y:S01]  /*0ba0*/  SHF.R.U32.HI R3, RZ, R8, R5 ;  /* 0x00000008ff037219 */ /* 0x000fe20000011605 */
[----:B------:R-:W-:Y:S01]  /*0bb0*/  IMAD.MOV.U32 R5, RZ, RZ, -0x1 ;  /* 0xffffffffff057424 */ /* 0x000fe200078e00ff */
[----:B------:R-:W-:Y:S01]  /*0bc0*/  ISETP.NE.AND.EX P0, PT, R19, RZ, PT, P0 ;  /* 0x000000ff1300720c */ /* 0x000fe20003f05300 */
[----:B------:R1:W3:Y:S01]  /*0bd0*/  F2I.U32.TRUNC.NTZ R11, R4 ;  /* 0x00000004000b7305 */ /* 0x0002e2000020f000 */
[----:B------:R-:W1:Y:S01]  /*0be0*/  LDC R13, c[0x0][0x148] ;  /* 0x00005200ff0d7b82 */ /* 0x000e620000000800 */
[----:B--2---:R-:W-:-:S02]  /*0bf0*/  SHF.R.U64 R23, R12, R10, R3 ;  /* 0x0000000a0c177219 */ /* 0x004fc40000001203 */
[----:B------:R-:W-:-:S05]  /*0c00*/  SHF.R.U32.HI R3, RZ, R10, R3 ;  /* 0x0000000aff037219 */ /* 0x000fca0000011603 */
[----:B------:R-:W2:Y:S01]  /*0c10*/  LDC R17, c[0x0][0x600] ;  /* 0x00018000ff117b82 */ /* 0x000ea20000000800 */
[----:B----4-:R-:W-:-:S07]  /*0c20*/  IMAD R8, R7, R6, R2 ;  /* 0x0000000607087224 */ /* 0x010fce00078e0202 */
[----:B------:R-:W4:Y:S01]  /*0c30*/  LDC R16, c[0x0][0x648] ;  /* 0x00019200ff107b82 */ /* 0x000f220000000800 */
[-C--:B0-----:R-:W-:Y:S02]  /*0c40*/  SHF.L.U32 R2, R5, R14.reuse, RZ ;  /* 0x0000000e05027219 */ /* 0x081fe400000006ff */
[--C-:B------:R-:W-:Y:S02]  /*0c50*/  SHF.R.U64 R22, R23, R14, R3.reuse ;  /* 0x0000000e17167219 */ /* 0x100fe40000001203 */
[----:B------:R-:W-:Y:S02]  /*0c60*/  LOP3.LUT R10, RZ, R2, RZ, 0x33, !PT ;  /* 0x00000002ff0a7212 */ /* 0x000fe400078e33ff */
[-C--:B------:R-:W-:Y:S01]  /*0c70*/  SHF.R.U32.HI R3, RZ, R14.reuse, R3 ;  /* 0x0000000eff037219 */ /* 0x080fe20000011603 */
[----:B------:R-:W0:Y:S01]  /*0c80*/  LDC R21, c[0x0][0x638] ;  /* 0x00018e00ff157b82 */ /* 0x000e220000000800 */
[----:B------:R-:W-:Y:S01]  /*0c90*/  SHF.L.U32 R9, R9, R14, RZ ;  /* 0x0000000e09097219 */ /* 0x000fe200000006ff */
[----:B------:R-:W-:-:S06]  /*0ca0*/  IMAD.MOV.U32 R2, RZ, RZ, R22 ;  /* 0x000000ffff027224 */ /* 0x000fcc00078e0016 */
[----:B------:R-:W0:Y:S01]  /*0cb0*/  LDC R20, c[0x0][0x610] ;  /* 0x00018400ff147b82 */ /* 0x000e220000000800 */
[----:B-1-3--:R-:W-:Y:S05]  /*0cc0*/  @!P0 BRA `(.L_x_7) ;  /* 0x0000000000288947 */ /* 0x00afea0003800000 */
[----:B------:R-:W1:Y:S02]  /*0cd0*/  LDC R7, c[0x0][0x64c] ;  /* 0x00019300ff077b82 */ /* 0x000e640000000800 */
[----:B-1----:R-:W-:-:S05]  /*0ce0*/  IADD3 R7, P0, R22, R7, RZ ;  /* 0x0000000716077210 */ /* 0x002fca0007f1e0ff */
        /* <DEDUP_REMOVED lines=8> */
.L_x_7:
[----:B----4-:R-:W-:Y:S01]  /*0d70*/  SHF.R.U64 R2, R2, R16, R3 ;  /* 0x0000001002027219 */ /* 0x010fe20000001203 */
[----:B--2---:R-:W-:Y:S01]  /*0d80*/  VIADD R3, R17, 0xffffffff ;  /* 0xffffffff11037836 */ /* 0x004fe20000000000 */
[----:B------:R-:W-:Y:S01]  /*0d90*/  LOP3.LUT R10, R23, R10, RZ, 0xc0, !PT ;  /* 0x0000000a170a7212 */ /* 0x000fe200078ec0ff */
[----:B------:R-:W-:Y:S01]  /*0da0*/  IMAD.MOV R11, RZ, RZ, -R11 ;  /* 0x000000ffff0b7224 */ /* 0x000fe200078e0a0b */
[----:B------:R-:W-:Y:S01]  /*0db0*/  R2UR UR22, R24 ;  /* 0x00000000181672ca */ /* 0x000fe200000e0000 */
[----:B------:R-:W-:Y:S01]  /*0dc0*/  IMAD.MOV R4, RZ, RZ, -R2 ;  /* 0x000000ffff047224 */ /* 0x000fe200078e0a02 */
[----:B------:R-:W-:Y:S01]  /*0dd0*/  LOP3.LUT R3, R12, R3, RZ, 0xc0, !PT ;  /* 0x000000030c037212 */ /* 0x000fe200078ec0ff */
[----:B------:R-:W-:Y:S02]  /*0de0*/  @P4 IMAD R8, R13, R11, R0 ;  /* 0x0000000b0d084224 */ /* 0x000fe400078e0200 */
[----:B------:R-:W-:Y:S02]  /*0df0*/  IMAD R9, R9, R2, R10 ;  /* 0x0000000209097224 */ /* 0x000fe400078e020a */
[----:B0-----:R-:W-:-:S02]  /*0e00*/  IMAD R0, R4, R21, R22 ;  /* 0x0000001504007224 */ /* 0x001fc400078e0216 */
[----:B------:R-:W-:Y:S02]  /*0e10*/  IMAD R8, R9, R20, R8 ;  /* 0x0000001409087224 */ /* 0x000fe400078e0208 */
[----:B------:R-:W-:Y:S02]  /*0e20*/  IMAD R3, R0, R17, R3 ;  /* 0x0000001100037224 */ /* 0x000fe400078e0203 */
[----:B------:R-:W-:-:S03]  /*0e30*/  IMAD.MOV.U32 R4, RZ, RZ, 0x1 ;  /* 0x00000001ff047424 */ /* 0x000fc600078e00ff */
[----:B------:R-:W-:Y:S02]  /*0e40*/  SEL R2, R3, R8, !P4 ;  /* 0x0000000803027207 */ /* 0x000fe40006000000 */
[----:B------:R-:W-:-:S03]  /*0e50*/  SEL R0, R8, R3, !P4 ;  /* 0x0000000308007207 */ /* 0x000fc60006000000 */
[----:B------:R0:W-:Y:S04]  /*0e60*/  STL [R1+0x80], R2 ;  /* 0x0000800201007387 */ /* 0x0001e80000100800 */
[----:B------:R0:W-:Y:S02]  /*0e70*/  STL [R1+0x84], R0 ;  /* 0x0000840001007387 */ /* 0x0001e40000100800 */
.L_x_5:
[----:B------:R-:W-:-:S08]  /*0e80*/  NOP ;  /* 0x0000000000007918 */ /* 0x000fd00000000000 */
[----:B------:R-:W1:Y:S02]  /*0e90*/  USETMAXREG.TRY_ALLOC.CTAPOOL UP0, 0xe8 ;  /* 0x000000e8000079c8 */ /* 0x000e640008000600 */
[----:B-1----:R-:W-:-:S13]  /*0ea0*/  PLOP3.LUT P0, PT, PT, PT, UP0, 0x80, 0x0 ;  /* 0x000000000000781c */ /* 0x002fda0003f0f008 */
[----:B------:R-:W-:Y:S05]  /*0eb0*/  @!P0 BRA `(.L_x_5) ;  /* 0xfffffffc00f08947 */ /* 0x000fea000383ffff */
[----:B------:R-:W-:Y:S01]  /*0ec0*/  ULDC.64 UR4, c[0x0][0x598] ;  /* 0x0001660000047ab9 */ /* 0x000fe20000000a00 */
[----:B------:R-:W-:Y:S01]  /*0ed0*/  ULDC.64 UR16, c[0x0][0x208] ;  /* 0x0000820000107ab9 */ /* 0x000fe20000000a00 */
[----:B------:R-:W-:-:S04]  /*0ee0*/  ISETP.NE.U32.AND P0, PT, RZ, UR4, PT ;  /* 0x00000004ff007c0c */ /* 0x000fc8000bf05070 */
[----:B------:R-:W-:-:S13]  /*0ef0*/  ISETP.NE.AND.EX P0, PT, RZ, UR5, PT, P0 ;  /* 0x00000005ff007c0c */ /* 0x000fda000bf05300 */
[----:B------:R-:W-:Y:S05]  /*0f00*/  @!P0 BRA `(.L_x_8) ;  /* 0x0000000000208947 */ /* 0x000fea0003800000 */
[----:B0-----:R-:W0:Y:S02]  /*0f10*/  LDC.64 R2, c[0x0][0x598] ;  /* 0x00016600ff027b82 */ /* 0x001e240000000a00 */
[----:B0-----:R-:W2:Y:S02]  /*0f20*/  LDG.E.64 R2, desc[UR16][R2.64] ;  /* 0x0000001002027981 */ /* 0x001ea4000c1e1b00 */
[----:B--2---:R-:W-:-:S04]  /*0f30*/  ISETP.NE.U32.AND P0, PT, R2, RZ, PT ;  /* 0x000000ff0200720c */ /* 0x004fc80003f05070 */
[----:B------:R-:W-:-:S13]  /*0f40*/  ISETP.NE.AND.EX P0, PT, R3, RZ, PT, P0 ;  /* 0x000000ff0300720c */ /* 0x000fda0003f05300 */
[----:B------:R-:W-:Y:S05]  /*0f50*/  @!P0 BRA `(.L_x_8) ;  /* 0x00000000000c8947 */ /* 0x000fea0003800000 */
[----:B------:R-:W2:Y:S02]  /*0f60*/  LD.E R2, desc[UR16][R2.64] ;  /* 0x0000001002027980 */ /* 0x000ea4000c101900 */
[----:B--2---:R-:W-:Y:S01]  /*0f70*/  R2UR UR20, R2 ;  /* 0x00000000021472ca */ /* 0x004fe200000e0000 */
[----:B------:R-:W-:-:S14]  /*0f80*/  BRA `(.L_x_9) ;  /* 0x0000000000247947 */ /* 0x000fdc0003800000 */
.L_x_8:
[----:B------:R-:W-:Y:S02]  /*0f90*/  ULDC.64 UR4, c[0x0][0x588] ;  /* 0x0001620000047ab9 */ /* 0x000fe40000000a00 */
[----:B------:R-:W-:-:S04]  /*0fa0*/  ISETP.NE.U32.AND P0, PT, RZ, UR4, PT ;  /* 0x00000004ff007c0c */ /* 0x000fc8000bf05070 */
[----:B------:R-:W-:-:S13]  /*0fb0*/  ISETP.NE.AND.EX P0, PT, RZ, UR5, PT, P0 ;  /* 0x00000005ff007c0c */ /* 0x000fda000bf05300 */
[----:B------:R-:W-:Y:S05]  /*0fc0*/  @!P0 BRA `(.L_x_10) ;  /* 0x0000000000108947 */ /* 0x000fea0003800000 */
[----:B0-----:R-:W0:Y:S02]  /*0fd0*/  LDC.64 R2, c[0x0][0x588] ;  /* 0x00016200ff027b82 */ /* 0x001e240000000a00 */
[----:B0-----:R-:W2:Y:S02]  /*0fe0*/  LDG.E R2, desc[UR16][R2.64] ;  /* 0x0000001002027981 */ /* 0x001ea4000c1e1900 */
[----:B--2---:R-:W-:Y:S01]  /*0ff0*/  R2UR UR20, R2 ;  /* 0x00000000021472ca */ /* 0x004fe200000e0000 */
[----:B------:R-:W-:-:S14]  /*1000*/  BRA `(.L_x_9) ;  /* 0x0000000000047947 */ /* 0x000fdc0003800000 */
.L_x_10:
[----:B------:R-:W-:-:S05]  /*1010*/  ULDC UR20, c[0x0][0x580] ;  /* 0x0001600000147ab9 */ /* 0x000fca0000000800 */
.L_x_9:
[----:B------:R-:W-:Y:S02]  /*1020*/  ULDC.64 UR4, c[0x0][0x5a0] ;  /* 0x0001680000047ab9 */ /* 0x000fe40000000a00 */
        /* <DEDUP_REMOVED lines=11> */
.L_x_11:
        /* <DEDUP_REMOVED lines=8> */
.L_x_13:
[----:B------:R-:W-:-:S05]  /*1160*/  ULDC UR21, c[0x0][0x584] ;  /* 0x0001610000157ab9 */ /* 0x000fca0000000800 */
.L_x_12:
[----:B------:R-:W-:-:S13]  /*1170*/  LOP3.LUT P0, RZ, R4, 0xff, RZ, 0xc0, !PT ;  /* 0x000000ff04ff7812 */ /* 0x000fda000780c0ff */
[----:B------:R-:W-:Y:S05]  /*1180*/  @!P0 EXIT ;  /* 0x000000000000894d */ /* 0x000fea0003800000 */
[----:B------:R-:W-:Y:S01]  /*1190*/  ULDC UR4, c[0x0][0x28c] ;  /* 0x0000a30000047ab9 */ /* 0x000fe20000000800 */
[----:B------:R-:W-:Y:S02]  /*11a0*/  ULOP3.LUT UR23, UR13, 0x1, URZ, 0xfc, !UPT ;  /* 0x000000010d177892 */ /* 0x000fe4000f8efc3f */
[----:B------:R-:W-:-:S04]  /*11b0*/  UIADD3 UR4, UR4, 0x1f, URZ ;  /* 0x0000001f04047890 */ /* 0x000fc8000fffe03f */
[----:B------:R-:W-:-:S04]  /*11c0*/  USHF.R.S32.HI UR5, URZ, 0x1f, UR4 ;  /* 0x0000001f3f057899 */ /* 0x000fc80008011404 */
[----:B------:R-:W-:-:S03]  /*11d0*/  ULEA.HI UR5, UR5, UR4, URZ, 0x5 ;  /* 0x0000000405057291 */ /* 0x000fc6000f8f283f */
[----:B------:R-:W-:Y:S01]  /*11e0*/  UMOV UR4, URZ ;  /* 0x0000003f00047c82 */ /* 0x000fe20008000000 */
[----:B------:R-:W-:-:S03]  /*11f0*/  USHF.R.S32.HI UR12, URZ, 0x5, UR5 ;  /* 0x000000053f0c7899 */ /* 0x000fc60008011405 */
[----:B------:R-:W-:-:S09]  /*1200*/  UMOV UR5, URZ ;  /* 0x0000003f00057c82 */ /* 0x000fd20008000000 */
.L_x_294:
[----:B0-----:R-:W0:Y:S01]  /*1210*/  S2R R0, SR_TID.X ;  /* 0x0000000000007919 */ /* 0x001e220000002100 */
[----:B-1----:R-:W1:Y:S01]  /*1220*/  S2UR UR11, SR_CgaCtaId ;  /* 0x00000000000b79c3 */ /* 0x002e620000008800 */
[----:B------:R-:W-:Y:S01]  /*1230*/  UMOV UR14, 0x400 ;  /* 0x00000400000e7882 */ /* 0x000fe20000000000 */
[----:B------:R-:W-:Y:S01]  /*1240*/  UMOV UR6, URZ ;  /* 0x0000003f00067c82 */ /* 0x000fe20008000000 */
[----:B------:R-:W-:Y:S01]  /*1250*/  STL [R1+0x74], RZ ;  /* 0x000074ff01007387 */ /* 0x000fe20000100800 */
[----:B------:R-:W-:Y:S01]  /*1260*/  UMOV UR7, URZ ;  /* 0x0000003f00077c82 */ /* 0x000fe20008000000 */
[----:B------:R-:W-:Y:S01]  /*1270*/  UMOV UR8, URZ ;  /* 0x0000003f00087c82 */ /* 0x000fe20008000000 */
[----:B------:R-:W-:Y:S01]  /*1280*/  UMOV UR18, UR5 ;  /* 0x0000000500127c82 */ /* 0x000fe20008000000 */
[----:B------:R-:W-:Y:S01]  /*1290*/  STL [R1+0x70], RZ ;  /* 0x000070ff01007387 */ /* 0x000fe20000100800 */
[----:B--2---:R-:W2:Y:S01]  /*12a0*/  LDC R2, c[0x0][0x28c] ;  /* 0x0000a300ff027b82 */ /* 0x004ea20000000800 */
[----:B------:R-:W-:-:S02]  /*12b0*/  CS2R R4, SRZ ;  /* 0x0000000000047805 */ /* 0x000fc4000001ff00 */
[----:B------:R-:W-:Y:S01]  /*12c0*/  CS2R R6, SRZ ;  /* 0x0000000000067805 */ /* 0x000fe2000001ff00 */
[----:B------:R-:W-:Y:S01]  /*12d0*/  STL [R1+0x6c], RZ ;  /* 0x00006cff01007387 */ /* 0x000fe20000100800 */
[----:B------:R-:W-:Y:S02]  /*12e0*/  CS2R R8, SRZ ;  /* 0x0000000000087805 */ /* 0x000fe4000001ff00 */
[----:B------:R-:W-:Y:S02]  /*12f0*/  CS2R R10, SRZ ;  /* 0x00000000000a7805 */ /* 0x000fe4000001ff00 */
[----:B------:R-:W-:Y:S01]  /*1300*/  CS2R R12, SRZ ;  /* 0x00000000000c7805 */ /* 0x000fe2000001ff00 */
[----:B------:R-:W-:Y:S01]  /*1310*/  STL [R1+0x68], RZ ;  /* 0x000068ff01007387 */ /* 0x000fe20000100800 */
[----:B------:R-:W-:Y:S02]  /*1320*/  CS2R R14, SRZ ;  /* 0x00000000000e7805 */ /* 0x000fe4000001ff00 */
[----:B------:R-:W-:-:S02]  /*1330*/  CS2R R16, SRZ ;  /* 0x0000000000107805 */ /* 0x000fc4000001ff00 */
[----:B------:R-:W-:Y:S01]  /*1340*/  CS2R R18, SRZ ;  /* 0x0000000000127805 */ /* 0x000fe2000001ff00 */
[----:B------:R-:W-:Y:S01]  /*1350*/  STL [R1+0x64], RZ ;  /* 0x000064ff01007387 */ /* 0x000fe20000100800 */
[----:B------:R-:W-:Y:S02]  /*1360*/  CS2R R20, SRZ ;  /* 0x0000000000147805 */ /* 0x000fe4000001ff00 */
[----:B------:R-:W-:Y:S02]  /*1370*/  CS2R R22, SRZ ;  /* 0x0000000000167805 */ /* 0x000fe4000001ff00 */
[----:B------:R-:W-:Y:S01]  /*1380*/  CS2R R152, SRZ ;  /* 0x0000000000987805 */ /* 0x000fe2000001ff00 */
[----:B------:R-:W-:Y:S01]  /*1390*/  STL [R1+0x60], RZ ;  /* 0x000060ff01007387 */ /* 0x000fe20000100800 */
[----:B-1----:R-:W-:Y:S01]  /*13a0*/  ULEA UR14, UR11, UR14, 0x18 ;  /* 0x0000000e0b0e7291 */ /* 0x002fe2000f8ec03f */
[----:B------:R-:W-:Y:S02]  /*13b0*/  CS2R R154, SRZ ;  /* 0x00000000009a7805 */ /* 0x000fe4000001ff00 */
[----:B------:R-:W-:Y:S01]  /*13c0*/  CS2R R156, SRZ ;  /* 0x00000000009c7805 */ /* 0x000fe2000001ff00 */
[----:B------:R-:W-:Y:S01]  /*13d0*/  STL [R1+0x5c], RZ ;  /* 0x00005cff01007387 */ /* 0x000fe20000100800 */
[----:B------:R-:W-:-:S02]  /*13e0*/  CS2R R158, SRZ ;  /* 0x00000000009e7805 */ /* 0x000fc4000001ff00 */
[----:B------:R-:W-:Y:S02]  /*13f0*/  CS2R R160, SRZ ;  /* 0x0000000000a07805 */ /* 0x000fe4000001ff00 */
[----:B------:R-:W-:Y:S02]  /*1400*/  CS2R R162, SRZ ;  /* 0x0000000000a27805 */ /* 0x000fe4000001ff00 */
[----:B0-----:R-:W-:Y:S01]  /*1410*/  LOP3.LUT R0, R0, 0x80, RZ, 0xc0, !PT ;  /* 0x0000008000007812 */ /* 0x001fe200078ec0ff */
[----:B------:R-:W-:Y:S01]  /*1420*/  STL [R1+0x58], RZ ;  /* 0x000058ff01007387 */ /* 0x000fe20000100800 */
[----:B--2---:R-:W-:Y:S02]  /*1430*/  ISETP.GE.AND P0, PT, R2, 0x1, PT ;  /* 0x000000010200780c */ /* 0x004fe40003f06270 */
[----:B------:R-:W-:Y:S02]  /*1440*/  CS2R R2, SRZ ;  /* 0x0000000000027805 */ /* 0x000fe4000001ff00 */
[----:B------:R-:W-:Y:S01]  /*1450*/  SHF.R.U32.HI R0, RZ, 0x7, R0 ;  /* 0x00000007ff007819 */ /* 0x000fe20000011600 */
[----:B------:R-:W-:Y:S01]  /*1460*/  STL [R1+0x54], RZ ;  /* 0x000054ff01007387 */ /* 0x000fe20000100800 */
[----:B------:R-:W-:-:S02]  /*1470*/  CS2R R164, SRZ ;  /* 0x0000000000a47805 */ /* 0x000fc4000001ff00 */
[----:B------:R-:W-:Y:S02]  /*1480*/  CS2R R166, SRZ ;  /* 0x0000000000a67805 */ /* 0x000fe4000001ff00 */
[----:B------:R-:W-:Y:S01]  /*1490*/  CS2R R168, SRZ ;  /* 0x0000000000a87805 */ /* 0x000fe2000001ff00 */
[----:B------:R-:W-:Y:S01]  /*14a0*/  STL [R1+0x50], RZ ;  /* 0x000050ff01007387 */ /* 0x000fe20000100800 */
[----:B------:R-:W-:Y:S02]  /*14b0*/  CS2R R170, SRZ ;  /* 0x0000000000aa7805 */ /* 0x000fe4000001ff00 */
[----:B------:R-:W-:Y:S02]  /*14c0*/  CS2R R172, SRZ ;  /* 0x0000000000ac7805 */ /* 0x000fe4000001ff00 */
[----:B------:R-:W-:Y:S01]  /*14d0*/  CS2R R174, SRZ ;  /* 0x0000000000ae7805 */ /* 0x000fe2000001ff00 */
[----:B------:R-:W0:Y:S01]  /*14e0*/  SHFL.IDX PT, R0, R0, RZ, 0x1f ;  /* 0x00001fff00007589 */ /* 0x000e2200000e0000 */
[----:B------:R-:W-:-:S02]  /*14f0*/  CS2R R176, SRZ ;  /* 0x0000000000b07805 */ /* 0x000fc4000001ff00 */
[----:B------:R-:W-:Y:S02]  /*1500*/  CS2R R178, SRZ ;  /* 0x0000000000b27805 */ /* 0x000fe4000001ff00 */
[----:B------:R-:W-:Y:S01]  /*1510*/  CS2R R180, SRZ ;  /* 0x0000000000b47805 */ /* 0x000fe2000001ff00 */
[----:B------:R1:W-:Y:S01]  /*1520*/  STL [R1+0x4c], RZ ;  /* 0x00004cff01007387 */ /* 0x0003e20000100800 */
[----:B------:R-:W-:Y:S02]  /*1530*/  CS2R R182, SRZ ;  /* 0x0000000000b67805 */ /* 0x000fe4000001ff00 */
[----:B------:R-:W-:Y:S02]  /*1540*/  CS2R R184, SRZ ;  /* 0x0000000000b87805 */ /* 0x000fe4000001ff00 */
[----:B------:R-:W-:Y:S01]  /*1550*/  CS2R R186, SRZ ;  /* 0x0000000000ba7805 */ /* 0x000fe2000001ff00 */
[----:B------:R1:W-:Y:S01]  /*1560*/  STL [R1+0x48], RZ ;  /* 0x000048ff01007387 */ /* 0x0003e20000100800 */
        /* <DEDUP_REMOVED lines=14> */
[----:B------:R-:W-:Y:S02]  /*1650*/  CS2R R210, SRZ ;  /* 0x0000000000d27805 */ /* 0x000fe4000001ff00 */
[----:B0-----:R-:W-:Y:S01]  /*1660*/  R2UR UR9, R0 ;  /* 0x00000000000972ca */ /* 0x001fe200000e0000 */
[----:B------:R1:W-:Y:S01]  /*1670*/  STL [R1+0x38], RZ ;  /* 0x000038ff01007387 */ /* 0x0003e20000100800 */
[----:B------:R-:W-:Y:S01]  /*1680*/  IMAD.MOV.U32 R0, RZ, RZ, RZ ;  /* 0x000000ffff007224 */ /* 0x000fe200078e00ff */
[----:B------:R-:W-:-:S02]  /*1690*/  CS2R R212, SRZ ;  /* 0x0000000000d47805 */ /* 0x000fc4000001ff00 */
[----:B------:R-:W-:Y:S01]  /*16a0*/  CS2R R214, SRZ ;  /* 0x0000000000d67805 */ /* 0x000fe2000001ff00 */
[----:B------:R1:W-:Y:S01]  /*16b0*/  STL [R1+0x34], RZ ;  /* 0x000034ff01007387 */ /* 0x0003e20000100800 */
[----:B------:R-:W-:Y:S02]  /*16c0*/  CS2R R216, SRZ ;  /* 0x0000000000d87805 */ /* 0x000fe4000001ff00 */
[----:B------:R-:W-:Y:S02]  /*16d0*/  CS2R R218, SRZ ;  /* 0x0000000000da7805 */ /* 0x000fe4000001ff00 */
[----:B------:R-:W-:Y:S01]  /*16e0*/  CS2R R220, SRZ ;  /* 0x0000000000dc7805 */ /* 0x000fe2000001ff00 */
[----:B------:R1:W-:Y:S01]  /*16f0*/  STL [R1+0x30], RZ ;  /* 0x000030ff01007387 */ /* 0x0003e20000100800 */
[----:B------:R-:W-:Y:S02]  /*1700*/  CS2R R222, SRZ ;  /* 0x0000000000de7805 */ /* 0x000fe4000001ff00 */
[----:B------:R-:W-:Y:S01]  /*1710*/  CS2R R224, SRZ ;  /* 0x0000000000e07805 */ /* 0x000fe2000001ff00 */
[----:B------:R-:W-:Y:S01]  /*1720*/  IMAD.MOV.U32 R226, RZ, RZ, RZ ;  /* 0x000000ffffe27224 */ /* 0x000fe200078e00ff */
[----:B------:R1:W-:Y:S01]  /*1730*/  STL [R1+0x2c], RZ ;  /* 0x00002cff01007387 */ /* 0x0003e20000100800 */
[----:B------:R-:W-:Y:S01]  /*1740*/  ULEA.HI UR10, UR9, UR9, URZ, 0x1 ;  /* 0x00000009090a7291 */ /* 0x000fe2000f8f083f */
[----:B------:R-:W-:Y:S01]  /*1750*/  IMAD.U32 R227, RZ, RZ, UR4 ;  /* 0x00000004ffe37e24 */ /* 0x000fe2000f8e00ff */
[----:B------:R-:W-:Y:S01]  /*1760*/  CS2R R88, SRZ ;  /* 0x0000000000587805 */ /* 0x000fe2000001ff00 */
[----:B------:R1:W-:Y:S01]  /*1770*/  STL [R1+0x28], RZ ;  /* 0x000028ff01007387 */ /* 0x0003e20000100800 */
[----:B------:R-:W-:Y:S01]  /*1780*/  ULOP3.LUT UR10, UR10, 0x1ffffe, URZ, 0xc0, !UPT ;  /* 0x001ffffe0a0a7892 */ /* 0x000fe2000f8ec03f */
[----:B------:R-:W-:-:S02]  /*1790*/  CS2R R90, SRZ ;  /* 0x00000000005a7805 */ /* 0x000fc4000001ff00 */
[----:B------:R-:W-:Y:S01]  /*17a0*/  CS2R R92, SRZ ;  /* 0x00000000005c7805 */ /* 0x000fe2000001ff00 */
[----:B------:R1:W-:Y:S01]  /*17b0*/  STL [R1+0x24], RZ ;  /* 0x000024ff01007387 */ /* 0x0003e20000100800 */
[----:B------:R-:W-:Y:S01]  /*17c0*/  UIADD3 UR10, UR9, -UR10, URZ ;  /* 0x8000000a090a7290 */ /* 0x000fe2000fffe03f */
[----:B------:R-:W-:Y:S02]  /*17d0*/  CS2R R94, SRZ ;  /* 0x00000000005e7805 */ /* 0x000fe4000001ff00 */
[----:B------:R-:W-:Y:S01]  /*17e0*/  CS2R R96, SRZ ;  /* 0x0000000000607805 */ /* 0x000fe2000001ff00 */
[----:B------:R1:W-:Y:S01]  /*17f0*/  STL [R1+0x20], RZ ;  /* 0x000020ff01007387 */ /* 0x0003e20000100800 */
[----:B------:R-:W-:Y:S01]  /*1800*/  ULEA UR10, UR10, UR14, 0xb ;  /* 0x0000000e0a0a7291 */ /* 0x000fe2000f8e583f */
[----:B------:R-:W-:Y:S02]  /*1810*/  CS2R R98, SRZ ;  /* 0x0000000000627805 */ /* 0x000fe4000001ff00 */
[----:B------:R-:W-:Y:S01]  /*1820*/  CS2R R100, SRZ ;  /* 0x0000000000647805 */ /* 0x000fe2000001ff00 */
[----:B------:R1:W-:Y:S01]  /*1830*/  STL [R1+0x1c], RZ ;  /* 0x00001cff01007387 */ /* 0x0003e20000100800 */
[----:B------:R-:W-:Y:S01]  /*1840*/  UIADD3 UR10, UR10, 0x200, URZ ;  /* 0x000002000a0a7890 */ /* 0x000fe2000fffe03f */
[----:B------:R-:W-:-:S02]  /*1850*/  CS2R R102, SRZ ;  /* 0x0000000000667805 */ /* 0x000fc4000001ff00 */
[----:B------:R-:W-:Y:S01]  /*1860*/  CS2R R104, SRZ ;  /* 0x0000000000687805 */ /* 0x000fe2000001ff00 */
[----:B------:R1:W-:Y:S01]  /*1870*/  STL [R1+0x18], RZ ;  /* 0x000018ff01007387 */ /* 0x0003e20000100800 */
[----:B------:R-:W-:Y:S01]  /*1880*/  USHF.R.U32.HI UR10, URZ, 0x4, UR10 ;  /* 0x000000043f0a7899 */ /* 0x000fe2000801160a */
[----:B------:R-:W-:Y:S02]  /*1890*/  CS2R R106, SRZ ;  /* 0x00000000006a7805 */ /* 0x000fe4000001ff00 */
[----:B------:R-:W-:Y:S01]  /*18a0*/  CS2R R108, SRZ ;  /* 0x00000000006c7805 */ /* 0x000fe2000001ff00 */
[----:B------:R1:W-:Y:S01]  /*18b0*/  STL [R1+0x14], RZ ;  /* 0x000014ff01007387 */ /* 0x0003e20000100800 */
[----:B------:R-:W-:Y:S01]  /*18c0*/  ULOP3.LUT UR15, UR10, 0x3fff, URZ, 0xc0, !UPT ;  /* 0x00003fff0a0f7892 */ /* 0x000fe2000f8ec03f */
        /* <DEDUP_REMOVED lines=18> */
[----:B------:R1:W-:Y:S01]  /*19f0*/  STL [R1], RZ ;  /* 0x000000ff01007387 */ /* 0x0003e20000100800 */
[----:B------:R-:W-:-:S02]  /*1a00*/  CS2R R138, SRZ ;  /* 0x00000000008a7805 */ /* 0x000fc4000001ff00 */
[----:B------:R-:W-:Y:S02]  /*1a10*/  CS2R R140, SRZ ;  /* 0x00000000008c7805 */ /* 0x000fe4000001ff00 */
[----:B------:R-:W-:Y:S02]  /*1a20*/  CS2R R142, SRZ ;  /* 0x00000000008e7805 */ /* 0x000fe4000001ff00 */
[----:B------:R-:W-:Y:S02]  /*1a30*/  CS2R R144, SRZ ;  /* 0x0000000000907805 */ /* 0x000fe4000001ff00 */
[----:B------:R-:W-:Y:S02]  /*1a40*/  CS2R R146, SRZ ;  /* 0x0000000000927805 */ /* 0x000fe4000001ff00 */
[----:B------:R-:W-:Y:S02]  /*1a50*/  CS2R R148, SRZ ;  /* 0x0000000000947805 */ /* 0x000fe4000001ff00 */
[----:B------:R-:W-:-:S02]  /*1a60*/  CS2R R150, SRZ ;  /* 0x0000000000967805 */ /* 0x000fc4000001ff00 */
[----:B------:R-:W-:Y:S02]  /*1a70*/  CS2R R24, SRZ ;  /* 0x0000000000187805 */ /* 0x000fe4000001ff00 */
[----:B---34-:R-:W-:Y:S02]  /*1a80*/  CS2R R26, SRZ ;  /* 0x00000000001a7805 */ /* 0x018fe4000001ff00 */
[----:B------:R-:W-:Y:S02]  /*1a90*/  CS2R R28, SRZ ;  /* 0x00000000001c7805 */ /* 0x000fe4000001ff00 */
[----:B------:R-:W-:Y:S02]  /*1aa0*/  CS2R R30, SRZ ;  /* 0x00000000001e7805 */ /* 0x000fe4000001ff00 */
[----:B------:R-:W-:Y:S02]  /*1ab0*/  CS2R R32, SRZ ;  /* 0x0000000000207805 */ /* 0x000fe4000001ff00 */
        /* <DEDUP_REMOVED lines=26> */
[----:B------:R-:W-:Y:S01]  /*1c60*/  CS2R R86, SRZ ;  /* 0x0000000000567805 */ /* 0x000fe2000001ff00 */
[----:B-1----:R-:W-:Y:S06]  /*1c70*/  @!P0 BRA `(.L_x_14) ;  /* 0x0000001000608947 */ /* 0x002fec0003800000 */
[----:B------:R-:W-:-:S06]  /*1c80*/  UISETP.NE.AND UP0, UPT, UR23, 0x3, UPT ;  /* 0x000000031700788c */ /* 0x000fcc000bf05270 */
[----:B------:R-:W-:-:S13]  /*1c90*/  PLOP3.LUT P1, PT, PT, PT, UP0, 0x80, 0x0 ;  /* 0x000000000000781c */ /* 0x000fda0003f2f008 */
[----:B------:R-:W-:Y:S05]  /*1ca0*/  @!P1 BRA `(.L_x_15) ;  /* 0x0000000000049947 */ /* 0x000fea0003800000 */
[----:B------:R-:W-:Y:S01]  /*1cb0*/  BPT.TRAP 0x1 ;  /* 0x000000040000795c */ /* 0x000fe20000300000 */
.L_x_15:
[----:B------:R-:W-:Y:S01]  /*1cc0*/  ULEA UR7, UR5, UR14, 0x3 ;  /* 0x0000000e05077291 */ /* 0x000fe2000f8e183f */
[----:B------:R-:W-:-:S05]  /*1cd0*/  IMAD.U32 R0, RZ, RZ, UR4 ;  /* 0x00000004ff007e24 */ /* 0x000fca000f8e00ff */
[----:B------:R-:W-:-:S04]  /*1ce0*/  SHF.L.U32 R0, R0, 0x1f, RZ ;  /* 0x0000001f00007819 */ /* 0x000fc800000006ff */
[----:B------:R0:W1:Y:S01]  /*1cf0*/  SYNCS.PHASECHK.TRANS64.TRYWAIT P0, [UR7], R0 ;  /* 0x00000000ff0075a7 */ /* 0x0000620008000147 */
[----:B------:R-:W-:Y:S05]  /*1d00*/  @!P1 BRA `(.L_x_16) ;  /* 0x0000000000049947 */ /* 0x000fea0003800000 */
[----:B------:R-:W-:Y:S01]  /*1d10*/  BPT.TRAP 0x1 ;  /* 0x000000040000795c */ /* 0x000fe20000300000 */
.L_x_16:
[----:B------:R2:W-:Y:S01]  /*1d20*/  STL [R1+0x74], RZ ;  /* 0x000074ff01007387 */ /* 0x0005e20000100800 */
[----:B------:R-:W-:Y:S01]  /*1d30*/  UMOV UR6, 0x1 ;  /* 0x0000000100067882 */ /* 0x000fe20000000000 */
[----:B-1----:R-:W-:Y:S05]  /*1d40*/  @P0 BRA `(.L_x_17) ;  /* 0x0000000000080947 */ /* 0x002fea0003800000 */
[----:B------:R-:W1:Y:S02]  /*1d50*/  SYNCS.PHASECHK.TRANS64.TRYWAIT P0, [UR7], R0 ;  /* 0x00000000ff0075a7 */ /* 0x000e640008000147 */
[----:B-1----:R-:W-:Y:S05]  /*1d60*/  @!P0 BRA `(.L_x_18) ;  /* 0x000000ec00408947 */ /* 0x002fea0003800000 */
.L_x_17:
[----:B------:R3:W-:Y:S01]  /*1d70*/  STL [R1+0x70], RZ ;  /* 0x000070ff01007387 */ /* 0x0007e20000100800 */
[----:B------:R-:W-:Y:S01]  /*1d80*/  UIADD3 UR7, UR14, 0x24200, URZ ;  /* 0x000242000e077890 */ /* 0x000fe2000fffe03f */
[----:B------:R-:W-:Y:S01]  /*1d90*/  WARPGROUP.ARRIVE ;  /* 0x00000000000079c5 */ /* 0x000fe20000000000 */
[----:B------:R-:W-:Y:S01]  /*1da0*/  ULOP3.LUT UR8, UR15, 0x10000, URZ, 0xfc, !UPT ;  /* 0x000100000f087892 */ /* 0x000fe2000f8efc3f */
[----:B------:R3:W-:Y:S01]  /*1db0*/  STL [R1+0x6c], RZ ;  /* 0x00006cff01007387 */ /* 0x0007e20000100800 */
[----:B------:R-:W-:Y:S01]  /*1dc0*/  USHF.R.U32.HI UR7, URZ, 0x4, UR7 ;  /* 0x000000043f077899 */ /* 0x000fe20008011607 */
[----:B01----:R-:W-:Y:S01]  /*1dd0*/  IMAD.MOV.U32 R0, RZ, RZ, RZ ;  /* 0x000000ffff007224 */ /* 0x003fe200078e00ff */
[----:B------:R-:W-:Y:S01]  /*1de0*/  ULEA UR8, UR5, UR8, 0x9 ;  /* 0x0000000805087291 */ /* 0x000fe2000f8e483f */
[----:B------:R3:W-:Y:S01]  /*1df0*/  STL [R1+0x68], RZ ;  /* 0x000068ff01007387 */ /* 0x0007e20000100800 */
[----:B------:R-:W-:Y:S01]  /*1e00*/  ULOP3.LUT UR7, UR7, 0x3fff, URZ, 0xc0, !UPT ;  /* 0x00003fff07077892 */ /* 0x000fe2000f8ec03f */
[----:B------:R-:W-:Y:S01]  /*1e10*/  CS2R R2, SRZ ;  /* 0x0000000000027805 */ /* 0x000fe2000001ff00 */
[----:B------:R-:W-:Y:S01]  /*1e20*/  UMOV UR9, 0xc0000010 ;  /* 0xc000001000097882 */ /* 0x000fe20000000000 */
[----:B------:R3:W-:Y:S01]  /*1e30*/  STL [R1+0x64], RZ ;  /* 0x000064ff01007387 */ /* 0x0007e20000100800 */
[----:B------:R-:W-:Y:S01]  /*1e40*/  ULOP3.LUT UR7, UR7, 0x10000, URZ, 0xfc, !UPT ;  /* 0x0001000007077892 */ /* 0x000fe2000f8efc3f */
[----:B------:R-:W-:Y:S01]  /*1e50*/  CS2R R4, SRZ ;  /* 0x0000000000047805 */ /* 0x000fe2000001ff00 */
[----:B------:R-:W-:Y:S01]  /*1e60*/  UMOV UR11, 0xc0000010 ;  /* 0xc0000010000b7882 */ /* 0x000fe20000000000 */
[----:B------:R3:W-:Y:S01]  /*1e70*/  STL [R1+0x60], RZ ;  /* 0x000060ff01007387 */ /* 0x0007e20000100800 */
[----:B------:R-:W-:Y:S01]  /*1e80*/  ULEA UR10, UR5, UR7, 0x8 ;  /* 0x00000007050a7291 */ /* 0x000fe2000f8e403f */
[----:B------:R-:W-:-:S02]  /*1e90*/  CS2R R6, SRZ ;  /* 0x0000000000067805 */ /* 0x000fc4000001ff00 */
[----:B------:R-:W-:Y:S01]  /*1ea0*/  CS2R R8, SRZ ;  /* 0x0000000000087805 */ /* 0x000fe2000001ff00 */
[----:B------:R3:W-:Y:S01]  /*1eb0*/  STL [R1+0x5c], RZ ;  /* 0x00005cff01007387 */ /* 0x0007e20000100800 */
[----:B------:R-:W-:Y:S01]  /*1ec0*/  ULDC UR7, c[0x0][0x50c] ;  /* 0x0001430000077ab9 */ /* 0x000fe20000000800 */
[----:B------:R-:W-:Y:S01]  /*1ed0*/  CS2R R10, SRZ ;  /* 0x00000000000a7805 */ /* 0x000fe2000001ff00 */
[----:B------:R-:W-:Y:S01]  /*1ee0*/  UISETP.NE.AND UP0, UPT, UR7, 0x1, UPT ;  /* 0x000000010700788c */ /* 0x000fe2000bf05270 */
[----:B------:R3:W-:Y:S01]  /*1ef0*/  STL [R1+0x58], RZ ;  /* 0x000058ff01007387 */ /* 0x0007e20000100800 */
[----:B------:R-:W-:Y:S01]  /*1f00*/  CS2R R12, SRZ ;  /* 0x00000000000c7805 */ /* 0x000fe2000001ff00 */
[----:B------:R-:W-:Y:S01]  /*1f10*/  QGMMA.64x128x32.F32.E4M3.E4M3 R88, gdesc[UR8], RZ, !UPT ;  /* 0x01e00000085879f3 */ /* 0x000fe2000c7008ff */
[----:B------:R-:W-:Y:S01]  /*1f20*/  USEL UR7, URZ, 0x1, UP0 ;  /* 0x000000013f077887 */ /* 0x000fe20008000000 */
[----:B------:R3:W-:Y:S01]  /*1f30*/  STL [R1+0x54], RZ ;  /* 0x000054ff01007387 */ /* 0x0007e20000100800 */
[----:B------:R-:W-:Y:S01]  /*1f40*/  UIADD3 UR8, UR8, 0x100, URZ ;  /* 0x0000010008087890 */ /* 0x000fe2000fffe03f */
[----:B------:R-:W-:Y:S01]  /*1f50*/  CS2R R14, SRZ ;  /* 0x00000000000e7805 */ /* 0x000fe2000001ff00 */
[----:B------:R-:W-:Y:S01]  /*1f60*/  UMOV UR9, 0xc0000010 ;  /* 0xc000001000097882 */ /* 0x000fe20000000000 */
[----:B------:R3:W-:Y:S01]  /*1f70*/  STL [R1+0x50], RZ ;  /* 0x000050ff01007387 */ /* 0x0007e20000100800 */
[----:B------:R-:W-:-:S02]  /*1f80*/  ISETP.NE.AND P0, PT, RZ, UR7, PT ;  /* 0x00000007ff007c0c */ /* 0x000fc4000bf05270 */
[----:B------:R-:W-:Y:S02]  /*1f90*/  CS2R R16, SRZ ;  /* 0x0000000000107805 */ /* 0x000fe4000001ff00 */
[----:B------:R-:W-:Y:S01]  /*1fa0*/  CS2R R18, SRZ ;  /* 0x0000000000127805 */ /* 0x000fe2000001ff00 */
[----:B------:R3:W-:Y:S01]  /*1fb0*/  STL [R1+0x4c], RZ ;  /* 0x00004cff01007387 */ /* 0x0007e20000100800 */
[----:B------:R-:W-:Y:S01]  /*1fc0*/  CS2R R20, SRZ ;  /* 0x0000000000147805 */ /* 0x000fe2000001ff00 */
[----:B------:R-:W-:Y:S01]  /*1fd0*/  QGMMA.64x128x32.F32.E4M3.E4M3 R24, gdesc[UR8], RZ, !UPT, gsb0 ;  /* 0x01e00000081879f3 */ /* 0x000fe2000c0008ff */
[----:B------:R-:W-:Y:S01]  /*1fe0*/  CS2R R22, SRZ ;  /* 0x0000000000167805 */ /* 0x000fe2000001ff00 */
[----:B------:R3:W-:Y:S01]  /*1ff0*/  STL [R1+0x48], RZ ;  /* 0x000048ff01007387 */ /* 0x0007e20000100800 */
[----:B------:R-:W-:Y:S02]  /*2000*/  CS2R R152, SRZ ;  /* 0x0000000000987805 */ /* 0x000fe4000001ff00 */
        /* <DEDUP_REMOVED lines=47> */
[----:B------:R-:W-:Y:S01]  /*2300*/  CS2R R224, SRZ ;  /* 0x0000000000e07805 */ /* 0x000fe2000001ff00 */
[----:B------:R-:W-:Y:S02]  /*2310*/  IMAD.MOV.U32 R226, RZ, RZ, RZ ;  /* 0x000000ffffe27224 */ /* 0x000fe400078e00ff */
[----:B------:R3:W-:Y:S04]  /*2320*/  STL [R1+0x14], RZ ;  /* 0x000014ff01007387 */ /* 0x0007e80000100800 */
[----:B------:R3:W-:Y:S04]  /*2330*/  STL [R1+0x10], RZ ;  /* 0x000010ff01007387 */ /* 0x0007e80000100800 */
[----:B------:R3:W-:Y:S04]  /*2340*/  STL [R1+0xc], RZ ;  /* 0x00000cff01007387 */ /* 0x0007e80000100800 */
[----:B------:R3:W-:Y:S04]  /*2350*/  STL [R1+0x8], RZ ;  /* 0x000008ff01007387 */ /* 0x0007e80000100800 */
[----:B------:R3:W-:Y:S04]  /*2360*/  STL [R1+0x4], RZ ;  /* 0x000004ff01007387 */ /* 0x0007e80000100800 */
[----:B------:R3:W-:Y:S01]  /*2370*/  STL [R1], RZ ;  /* 0x000000ff01007387 */ /* 0x0007e20000100800 */
[----:B------:R-:W-:Y:S05]  /*2380*/  @!P0 BRA `(.L_x_19) ;  /* 0x0000000800808947 */ /* 0x000fea0003800000 */
[----:B------:R-:W-:Y:S02]  /*2390*/  WARPGROUP.DEPBAR.LE gsb0, 0x0 ;  /* 0x00008000000079c5 */ /* 0x000fe40000010000 */
[----:B------:R-:W-:-:S01]  /*23a0*/  FADD R227, RZ, R58 ;  /* 0x0000003affe37221 */ /* 0x000fc20000000000 */
[----:B------:R-:W-:Y:S01]  /*23b0*/  FADD R226, RZ, R88 ;  /* 0x00000058ffe27221 */ /* 0x000fe20000000000 */
[----:B------:R-:W-:-:S01]  /*23c0*/  FADD R225, RZ, R89 ;  /* 0x00000059ffe17221 */ /* 0x000fc20000000000 */
[----:B------:R-:W-:Y:S01]  /*23d0*/  FADD R224, RZ, R90 ;  /* 0x0000005affe07221 */ /* 0x000fe20000000000 */
[----:B------:R-:W-:-:S01]  /*23e0*/  FADD R223, RZ, R91 ;  /* 0x0000005bffdf7221 */ /* 0x000fc20000000000 */
[----:B------:R0:W-:Y:S01]  /*23f0*/  STL [R1], R227 ;  /* 0x000000e301007387 */ /* 0x0001e20000100800 */
[----:B------:R-:W-:-:S01]  /*2400*/  FADD R222, RZ, R92 ;  /* 0x0000005cffde7221 */ /* 0x000fc20000000000 */
[----:B------:R-:W-:Y:S01]  /*2410*/  FADD R221, RZ, R93 ;  /* 0x0000005dffdd7221 */ /* 0x000fe20000000000 */
[----:B------:R-:W-:-:S01]  /*2420*/  FADD R220, RZ, R94 ;  /* 0x0000005effdc7221 */ /* 0x000fc20000000000 */
[----:B------:R-:W-:Y:S01]  /*2430*/  FADD R219, RZ, R95 ;  /* 0x0000005fffdb7221 */ /* 0x000fe20000000000 */
[----:B------:R-:W-:-:S01]  /*2440*/  FADD R218, RZ, R96 ;  /* 0x00000060ffda7221 */ /* 0x000fc20000000000 */
[----:B------:R-:W-:Y:S01]  /*2450*/  FADD R217, RZ, R97 ;  /* 0x00000061ffd97221 */ /* 0x000fe20000000000 */
[----:B------:R-:W-:-:S01]  /*2460*/  FADD R216, RZ, R98 ;  /* 0x00000062ffd87221 */ /* 0x000fc20000000000 */
[----:B------:R-:W-:Y:S01]  /*2470*/  FADD R215, RZ, R99 ;  /* 0x00000063ffd77221 */ /* 0x000fe20000000000 */
[----:B------:R-:W-:-:S01]  /*2480*/  FADD R214, RZ, R100 ;  /* 0x00000064ffd67221 */ /* 0x000fc20000000000 */
[----:B0-----:R-:W-:Y:S01]  /*2490*/  FADD R227, RZ, R59 ;  /* 0x0000003bffe37221 */ /* 0x001fe20000000000 */
[----:B------:R-:W-:-:S01]  /*24a0*/  FADD R213, RZ, R101 ;  /* 0x00000065ffd57221 */ /* 0x000fc20000000000 */
[----:B------:R-:W-:Y:S01]  /*24b0*/  FADD R212, RZ, R102 ;  /* 0x00000066ffd47221 */ /* 0x000fe20000000000 */
[----:B------:R-:W-:-:S01]  /*24c0*/  FADD R211, RZ, R103 ;  /* 0x00000067ffd37221 */ /* 0x000fc20000000000 */
[----:B------:R-:W-:Y:S01]  /*24d0*/  FADD R210, RZ, R104 ;  /* 0x00000068ffd27221 */ /* 0x000fe20000000000 */
[----:B------:R0:W-:Y:S01]  /*24e0*/  STL [R1+0x4], R227 ;  /* 0x000004e301007387 */ /* 0x0001e20000100800 */
        /* <DEDUP_REMOVED lines=93> */
[----:B------:R-:W-:Y:S01]  /*2ac0*/  UMOV UR6, URZ ;  /* 0x0000003f00067c82 */ /* 0x000fe20008000000 */
[----:B0-----:R-:W-:-:S05]  /*2ad0*/  FADD R227, RZ, R66 ;  /* 0x00000042ffe37221 */ /* 0x001fca0000000000 */
[----:B------:R0:W-:Y:S02]  /*2ae0*/  STL [R1+0x20], R227 ;  /* 0x000020e301007387 */ /* 0x0001e40000100800 */
        /* <DEDUP_REMOVED lines=42> */
.L_x_19:
[----:B------:R-:W-:-:S04]  /*2d90*/  UIADD3 UR18, UR5, 0x1, URZ ;  /* 0x0000000105127890 */ /* 0x000fc8000fffe03f */
[----:B------:R-:W-:-:S04]  /*2da0*/  UISETP.NE.AND UP0, UPT, UR18, 0x12, UPT ;  /* 0x000000121200788c */ /* 0x000fc8000bf05270 */
[----:B------:R-:W-:Y:S02]  /*2db0*/  USEL UR8, URZ, 0x1, UP0 ;  /* 0x000000013f087887 */ /* 0x000fe40008000000 */
[----:B------:R-:W-:Y:S02]  /*2dc0*/  USEL UR18, UR18, URZ, UP0 ;  /* 0x0000003f12127287 */ /* 0x000fe40008000000 */
[----:B------:R-:W-:-:S06]  /*2dd0*/  ULOP3.LUT UR8, UR4, UR8, URZ, 0x3c, !UPT ;  /* 0x0000000804087292 */ /* 0x000fcc000f8e3c3f */
[----:B0-----:R-:W-:Y:S01]  /*2de0*/  IMAD.U32 R227, RZ, RZ, UR8 ;  /* 0x00000008ffe37e24 */ /* 0x001fe2000f8e00ff */
[----:B------:R-:W-:-:S06]  /*2df0*/  UMOV UR8, 0x1 ;  /* 0x0000000100087882 */ /* 0x000fcc0000000000 */
.L_x_14:
[----:B------:R-:W-:-:S04]  /*2e00*/  UISETP.LT.AND UP0, UPT, UR12, 0x1, UPT ;  /* 0x000000010c00788c */ /* 0x000fc8000bf01270 */
[----:B------:R-:W-:-:S04]  /*2e10*/  USEL UR9, UR12, 0x1, UP0 ;  /* 0x000000010c097887 */ /* 0x000fc80008000000 */
[----:B------:R-:W-:-:S04]  /*2e20*/  UIADD3 UR9, UR12, -UR9, URZ ;  /* 0x800000090c097290 */ /* 0x000fc8000fffe03f */
[----:B------:R-:W-:-:S06]  /*2e30*/  UISETP.GE.AND UP0, UPT, UR9, 0x1, UPT ;  /* 0x000000010900788c */ /* 0x000fcc000bf06270 */
[----:B------:R-:W-:-:S13]  /*2e40*/  PLOP3.LUT P0, PT, PT, PT, UP0, 0x80, 0x0 ;  /* 0x000000000000781c */ /* 0x000fda0003f0f008 */
[----:B------:R-:W-:Y:S05]  /*2e50*/  @!P0 BRA `(.L_x_20) ;  /* 0x00000010007c8947 */ /* 0x000fea0003800000 */
[----:B------:R-:W-:Y:S01]  /*2e60*/  IMAD.U32 R228, RZ, RZ, UR9 ;  /* 0x00000009ffe47e24 */ /* 0x000fe2000f8e00ff */
[----:B------:R-:W-:Y:S01]  /*2e70*/  UMOV UR19, UR5 ;  /* 0x0000000500137c82 */ /* 0x000fe20008000000 */
[----:B------:R-:W-:-:S05]  /*2e80*/  ULDC UR24, c[0x0][0x50c] ;  /* 0x0001430000187ab9 */ /* 0x000fca0000000800 */
.L_x_28:
[----:B------:R-:W-:-:S06]  /*2e90*/  UISETP.NE.AND UP0, UPT, UR23, 0x3, UPT ;  /* 0x000000031700788c */ /* 0x000fcc000bf05270 */
[----:B------:R-:W-:-:S13]  /*2ea0*/  PLOP3.LUT P1, PT, PT, PT, UP0, 0x80, 0x0 ;  /* 0x000000000000781c */ /* 0x000fda0003f2f008 */
[----:B01----:R-:W-:Y:S05]  /*2eb0*/  @!P1 BRA `(.L_x_21) ;  /* 0x0000000000049947 */ /* 0x003fea0003800000 */
[----:B------:R-:W-:Y:S01]  /*2ec0*/  BPT.TRAP 0x1 ;  /* 0x000000040000795c */ /* 0x000fe20000300000 */
.L_x_21:
[----:B------:R-:W0:Y:S01]  /*2ed0*/  S2UR UR9, SR_CgaCtaId ;  /* 0x00000000000979c3 */ /* 0x000e220000008800 */
[----:B------:R-:W-:Y:S01]  /*2ee0*/  UMOV UR14, 0x400 ;  /* 0x00000400000e7882 */ /* 0x000fe20000000000 */
[----:B------:R-:W-:Y:S01]  /*2ef0*/  SHF.L.U32 R229, R227, 0x1f, RZ ;  /* 0x0000001fe3e57819 */ /* 0x000fe200000006ff */
[----:B0-----:R-:W-:-:S04]  /*2f00*/  ULEA UR14, UR9, UR14, 0x18 ;  /* 0x0000000e090e7291 */ /* 0x001fc8000f8ec03f */
[----:B------:R-:W-:-:S09]  /*2f10*/  ULEA UR9, UR18, UR14, 0x3 ;  /* 0x0000000e12097291 */ /* 0x000fd2000f8e183f */
[----:B------:R0:W1:Y:S01]  /*2f20*/  SYNCS.PHASECHK.TRANS64.TRYWAIT P0, [UR9], R229 ;  /* 0x000000e5ff0075a7 */ /* 0x0000620008000149 */
[----:B------:R-:W-:Y:S05]  /*2f30*/  @!P1 BRA `(.L_x_22) ;  /* 0x0000000000049947 */ /* 0x000fea0003800000 */
[----:B------:R-:W-:Y:S01]  /*2f40*/  BPT.TRAP 0x1 ;  /* 0x000000040000795c */ /* 0x000fe20000300000 */
.L_x_22:
[----:B-1----:R-:W-:Y:S05]  /*2f50*/  @P0 BRA `(.L_x_23) ;  /* 0x0000000000080947 */ /* 0x002fea0003800000 */
[----:B------:R-:W1:Y:S02]  /*2f60*/  SYNCS.PHASECHK.TRANS64.TRYWAIT P0, [UR9], R229 ;  /* 0x000000e5ff0075a7 */ /* 0x000e640008000149 */
[----:B-1----:R-:W-:Y:S05]  /*2f70*/  @!P0 BRA `(.L_x_24) ;  /* 0x000000d800d48947 */ /* 0x002fea0003800000 */
.L_x_23:
[----:B------:R-:W-:Y:S01]  /*2f80*/  UIADD3 UR9, UR14, 0x24200, URZ ;  /* 0x000242000e097890 */ /* 0x000fe2000fffe03f */
[----:B------:R-:W-:Y:S01]  /*2f90*/  WARPGROUP.ARRIVE ;  /* 0x00000000000079c5 */ /* 0x000fe20000000000 */
[----:B------:R-:W-:Y:S02]  /*2fa0*/  UISETP.NE.AND UP0, UPT, UR7, URZ, UPT ;  /* 0x0000003f0700728c */ /* 0x000fe4000bf05270 */
[----:B------:R-:W-:Y:S02]  /*2fb0*/  USHF.R.U32.HI UR9, URZ, 0x4, UR9 ;  /* 0x000000043f097899 */ /* 0x000fe40008011609 */
[----:B------:R-:W-:Y:S02]  /*2fc0*/  USEL UR8, UR8, URZ, !UP0 ;  /* 0x0000003f08087287 */ /* 0x000fe4000c000000 */
[----:B------:R-:W-:Y:S02]  /*2fd0*/  ULOP3.LUT UR9, UR9, 0x3fff, URZ, 0xc0, !UPT ;  /* 0x00003fff09097892 */ /* 0x000fe4000f8ec03f */
[----:B------:R-:W-:-:S02]  /*2fe0*/  ULOP3.LUT UR7, UR15, 0x10000, URZ, 0xfc, !UPT ;  /* 0x000100000f077892 */ /* 0x000fc4000f8efc3f */
[----:B------:R-:W-:Y:S02]  /*2ff0*/  ULOP3.LUT UR9, UR9, 0x10000, URZ, 0xfc, !UPT ;  /* 0x0001000009097892 */ /* 0x000fe4000f8efc3f */
[----:B------:R-:W-:Y:S02]  /*3000*/  UISETP.NE.U32.AND UP0, UPT, UR8, URZ, UPT ;  /* 0x0000003f0800728c */ /* 0x000fe4000bf05070 */
[----:B------:R-:W-:Y:S02]  /*3010*/  ULEA UR8, UR18, UR7, 0x9 ;  /* 0x0000000712087291 */ /* 0x000fe4000f8e483f */
[----:B------:R-:W-:Y:S01]  /*3020*/  ULEA UR10, UR18, UR9, 0x8 ;  /* 0x00000009120a7291 */ /* 0x000fe2000f8e403f */
[----:B------:R-:W-:Y:S02]  /*3030*/  UMOV UR11, 0xc0000010 ;  /* 0xc0000010000b7882 */ /* 0x000fe40000000000 */
[----:B------:R-:W-:Y:S01]  /*3040*/  UMOV UR9, 0xc0000010 ;  /* 0xc000001000097882 */ /* 0x000fe20000000000 */
[----:B------:R-:W-:-:S05]  /*3050*/  UIADD3 UR6, UR6, 0x1, URZ ;  /* 0x0000000106067890 */ /* 0x000fca000fffe03f */
[----:B------:R-:W-:Y:S01]  /*3060*/  QGMMA.64x128x32.F32.E4M3.E4M3 R88, gdesc[UR8], R88, UP0 ;  /* 0x01e00000085879f3 */ /* 0x000fe2000bf00858 */
[----:B------:R-:W-:Y:S01]  /*3070*/  UIADD3 UR8, UR8, 0x100, URZ ;  /* 0x0000010008087890 */ /* 0x000fe2000fffe03f */
[----:B------:R-:W-:-:S10]  /*3080*/  UMOV UR9, 0xc0000010 ;  /* 0xc000001000097882 */ /* 0x000fd40000000000 */
[----:B------:R-:W-:Y:S01]  /*3090*/  QGMMA.64x128x32.F32.E4M3.E4M3 R24, gdesc[UR8], R24, UP0, gsb0 ;  /* 0x01e00000081879f3 */ /* 0x000fe2000b800818 */
[----:B------:R-:W-:-:S04]  /*30a0*/  UISETP.NE.AND UP0, UPT, UR6, UR24, UPT ;  /* 0x000000180600728c */ /* 0x000fc8000bf05270 */
[----:B------:R-:W-:-:S06]  /*30b0*/  USEL UR7, URZ, 0x1, UP0 ;  /* 0x000000013f077887 */ /* 0x000fcc0008000000 */
[----:B------:R-:W-:Y:S01]  /*30c0*/  ISETP.NE.AND P0, PT, RZ, UR7, PT ;  /* 0x00000007ff007c0c */ /* 0x000fe2000bf05270 */
[----:B------:R-:W-:-:S12]  /*30d0*/  WARPGROUP.DEPBAR.LE gsb0, 0x1 ;  /* 0x00008000000079c5 */ /* 0x000fd80000010100 */
[----:B------:R-:W-:Y:S05]  /*30e0*/  @!P0 BRA `(.L_x_25) ;  /* 0x0000000c00808947 */ /* 0x000fea0003800000 */
[----:B------:R-:W-:Y:S02]  /*30f0*/  WARPGROUP.DEPBAR.LE gsb0, 0x0 ;  /* 0x00008000000079c5 */ /* 0x000fe40000010000 */
[----:B------:R-:W-:-:S01]  /*3100*/  FADD R226, R88, R226 ;  /* 0x000000e258e27221 */ /* 0x000fc20000000000 */
[----:B------:R-:W-:Y:S01]  /*3110*/  FADD R225, R89, R225 ;  /* 0x000000e159e17221 */ /* 0x000fe20000000000 */
[----:B------:R1:W-:Y:S01]  /*3120*/  STL [R1+0x88], R227 ;  /* 0x000088e301007387 */ /* 0x0003e20000100800 */
[----:B------:R-:W-:-:S01]  /*3130*/  FADD R224, R90, R224 ;  /* 0x000000e05ae07221 */ /* 0x000fc20000000000 */
[----:B------:R-:W-:Y:S01]  /*3140*/  FADD R223, R91, R223 ;  /* 0x000000df5bdf7221 */ /* 0x000fe20000000000 */
[----:B------:R-:W-:-:S01]  /*3150*/  FADD R222, R92, R222 ;  /* 0x000000de5cde7221 */ /* 0x000fc20000000000 */
[----:B------:R-:W-:Y:S01]  /*3160*/  FADD R221, R93, R221 ;  /* 0x000000dd5ddd7221 */ /* 0x000fe20000000000 */
[----:B-1----:R-:W4:Y:S04]  /*3170*/  LDL.LU R227, [R1+0x30] ;  /* 0x0000300001e37983 */ /* 0x002f280000300800 */
[----:B------:R1:W-:Y:S01]  /*3180*/  STL [R1+0x8c], R226 ;  /* 0x00008ce201007387 */ /* 0x0003e20000100800 */
[----:B------:R-:W-:-:S01]  /*3190*/  FADD R220, R94, R220 ;  /* 0x000000dc5edc7221 */ /* 0x000fc20000000000 */
[----:B------:R-:W-:-:S02]  /*31a0*/  FADD R219, R95, R219 ;  /* 0x000000db5fdb7221 */ /* 0x000fc40000000000 */
[----:B-1----:R-:W2:Y:S04]  /*31b0*/  LDL.LU R226, [R1+0x2c] ;  /* 0x00002c0001e27983 */ /* 0x002ea80000300800 */
[----:B------:R1:W-:Y:S01]  /*31c0*/  STL [R1+0x90], R225 ;  /* 0x000090e101007387 */ /* 0x0003e20000100800 */
[----:B------:R-:W-:-:S03]  /*31d0*/  FADD R218, R96, R218 ;  /* 0x000000da60da7221 */ /* 0x000fc60000000000 */
[----:B-1----:R-:W3:Y:S04]  /*31e0*/  LDL.LU R225, [R1+0x28] ;  /* 0x0000280001e17983 */ /* 0x002ee80000300800 */
        /* <DEDUP_REMOVED lines=9> */
[----:B------:R1:W-:Y:S04]  /*3280*/  STL [R1+0xa0], R221 ;  /* 0x0000a0dd01007387 */ /* 0x0003e80000100800 */
        /* <DEDUP_REMOVED lines=12> */
[----:B-1----:R-:W3:Y:S01]  /*3350*/  LDL.LU R215, [R1] ;  /* 0x0000000001d77983 */ /* 0x002ee20000300800 */
[----:B------:R-:W-:-:S01]  /*3360*/  FADD R214, R100, R214 ;  /* 0x000000d664d67221 */ /* 0x000fc20000000000 */
[----:B------:R-:W-:Y:S01]  /*3370*/  FADD R213, R101, R213 ;  /* 0x000000d565d57221 */ /* 0x000fe20000000000 */
[----:B------:R-:W-:-:S01]  /*3380*/  FADD R212, R102, R212 ;  /* 0x000000d466d47221 */ /* 0x000fc20000000000 */
[----:B------:R-:W-:Y:S01]  /*3390*/  FADD R211, R103, R211 ;  /* 0x000000d367d37221 */ /* 0x000fe20000000000 */
[----:B------:R-:W-:-:S01]  /*33a0*/  FADD R210, R104, R210 ;  /* 0x000000d268d27221 */ /* 0x000fc20000000000 */
[----:B------:R-:W-:Y:S01]  /*33b0*/  STL [R1+0xbc], R214 ;  /* 0x0000bcd601007387 */ /* 0x000fe20000100800 */
        /* <DEDUP_REMOVED lines=11> */
[----:B------:R1:W-:Y:S01]  /*3470*/  STL [R1+0xc8], R211 ;  /* 0x0000c8d301007387 */ /* 0x0003e20000100800 */
[----:B------:R-:W-:-:S01]  /*3480*/  FADD R200, R114, R200 ;  /* 0x000000c872c87221 */ /* 0x000fc20000000000 */
[----:B------:R-:W-:Y:S01]  /*3490*/  FADD R199, R115, R199 ;  /* 0x000000c773c77221 */ /* 0x000fe20000000000 */
        /* <DEDUP_REMOVED lines=69> */
[----:B-----5:R-:W-:Y:S01]  /*38f0*/  FADD R0, R57, R0 ;  /* 0x0000000039007221 */ /* 0x020fe20000000000 */
[----:B----4-:R-:W-:-:S01]  /*3900*/  FADD R227, R70, R227 ;  /* 0x000000e346e37221 */ /* 0x010fc20000000000 */
[----:B--2---:R-:W-:Y:S01]  /*3910*/  FADD R226, R69, R226 ;  /* 0x000000e245e27221 */ /* 0x004fe20000000000 */
[----:B---3--:R-:W-:-:S01]  /*3920*/  FADD R225, R68, R225 ;  /* 0x000000e144e17221 */ /* 0x008fc20000000000 */
        /* <DEDUP_REMOVED lines=9> */
[----:B------:R-:W-:-:S05]  /*39c0*/  FADD R215, R58, R215 ;  /* 0x000000d73ad77221 */ /* 0x000fca0000000000 */
[----:B------:R2:W-:Y:S04]  /*39d0*/  STL [R1], R215 ;  /* 0x000000d701007387 */ /* 0x0005e80000100800 */
[----:B------:R3:W-:Y:S04]  /*39e0*/  STL [R1+0x4], R216 ;  /* 0x000004d801007387 */ /* 0x0007e80000100800 */
        /* <DEDUP_REMOVED lines=8> */
[----:B-1----:R-:W4:Y:S04]  /*3a70*/  LDL.LU R211, [R1+0x34] ;  /* 0x0000340001d37983 */ /* 0x002f280000300800 */
[----:B------:R1:W-:Y:S04]  /*3a80*/  STL [R1+0x28], R225 ;  /* 0x000028e101007387 */ /* 0x0003e80000100800 */
[----:B------:R-:W4:Y:S04]  /*3a90*/  LDL.LU R212, [R1+0x38] ;  /* 0x0000380001d47983 */ /* 0x000f280000300800 */
[----:B------:R1:W-:Y:S04]  /*3aa0*/  STL [R1+0x2c], R226 ;  /* 0x00002ce201007387 */ /* 0x0003e80000100800 */
[----:B------:R-:W4:Y:S04]  /*3ab0*/  LDL.LU R213, [R1+0x3c] ;  /* 0x00003c0001d57983 */ /* 0x000f280000300800 */
[----:B------:R1:W-:Y:S04]  /*3ac0*/  STL [R1+0x30], R227 ;  /* 0x000030e301007387 */ /* 0x0003e80000100800 */
[----:B------:R-:W4:Y:S04]  /*3ad0*/  LDL.LU R214, [R1+0x40] ;  /* 0x0000400001d67983 */ /* 0x000f280000300800 */
[----:B--2---:R-:W2:Y:S04]  /*3ae0*/  LDL.LU R215, [R1+0x44] ;  /* 0x0000440001d77983 */ /* 0x004ea80000300800 */
[----:B---3--:R-:W3:Y:S04]  /*3af0*/  LDL.LU R216, [R1+0x48] ;  /* 0x0000480001d87983 */ /* 0x008ee80000300800 */
[----:B----4-:R-:W4:Y:S04]  /*3b00*/  LDL.LU R217, [R1+0x4c] ;  /* 0x00004c0001d97983 */ /* 0x010f280000300800 */
[----:B0-----:R-:W4:Y:S04]  /*3b10*/  LDL.LU R218, [R1+0x50] ;  /* 0x0000500001da7983 */ /* 0x001f280000300800 */
[----:B------:R-:W4:Y:S04]  /*3b20*/  LDL.LU R219, [R1+0x54] ;  /* 0x0000540001db7983 */ /* 0x000f280000300800 */
[----:B------:R-:W4:Y:S04]  /*3b30*/  LDL.LU R220, [R1+0x58] ;  /* 0x0000580001dc7983 */ /* 0x000f280000300800 */
[----:B------:R-:W4:Y:S04]  /*3b40*/  LDL.LU R221, [R1+0x5c] ;  /* 0x00005c0001dd7983 */ /* 0x000f280000300800 */
[----:B------:R-:W4:Y:S04]  /*3b50*/  LDL.LU R222, [R1+0x60] ;  /* 0x0000600001de7983 */ /* 0x000f280000300800 */
[----:B------:R-:W4:Y:S04]  /*3b60*/  LDL.LU R223, [R1+0x64] ;  /* 0x0000640001df7983 */ /* 0x000f280000300800 */
[----:B------:R-:W4:Y:S04]  /*3b70*/  LDL.LU R224, [R1+0x68] ;  /* 0x0000680001e07983 */ /* 0x000f280000300800 */
[----:B-1----:R-:W4:Y:S04]  /*3b80*/  LDL.LU R225, [R1+0x6c] ;  /* 0x00006c0001e17983 */ /* 0x002f280000300800 */
[----:B------:R-:W4:Y:S04]  /*3b90*/  LDL.LU R226, [R1+0x70] ;  /* 0x0000700001e27983 */ /* 0x000f280000300800 */
[----:B------:R-:W4:Y:S01]  /*3ba0*/  LDL.LU R227, [R1+0x74] ;  /* 0x0000740001e37983 */ /* 0x000f220000300800 */
[----:B------:R-:W-:-:S05]  /*3bb0*/  FADD R211, R71, R211 ;  /* 0x000000d347d37221 */ /* 0x000fca0000000000 */
[----:B------:R0:W-:Y:S01]  /*3bc0*/  STL [R1+0x34], R211 ;  /* 0x000034d301007387 */ /* 0x0001e20000100800 */
[----:B------:R-:W-:-:S03]  /*3bd0*/  FADD R212, R72, R212 ;  /* 0x000000d448d47221 */ /* 0x000fc60000000000 */
[----:B0-----:R1:W5:Y:S01]  /*3be0*/  LDL.LU R211, [R1+0xc8] ;  /* 0x0000c80001d37983 */ /* 0x0013620000300800 */
[----:B------:R-:W-:-:S03]  /*3bf0*/  FADD R213, R73, R213 ;  /* 0x000000d549d57221 */ /* 0x000fc60000000000 */
[----:B------:R0:W-:Y:S01]  /*3c00*/  STL [R1+0x38], R212 ;  /* 0x000038d401007387 */ /* 0x0001e20000100800 */
[----:B------:R-:W-:-:S01]  /*3c10*/  FADD R214, R74, R214 ;  /* 0x000000d64ad67221 */ /* 0x000fc20000000000 */
[----:B--2---:R-:W-:Y:S02]  /*3c20*/  FADD R215, R75, R215 ;  /* 0x000000d74bd77221 */ /* 0x004fe40000000000 */
[----:B0-----:R1:W5:Y:S01]  /*3c30*/  LDL.LU R212, [R1+0xc4] ;  /* 0x0000c40001d47983 */ /* 0x0013620000300800 */
[----:B---3--:R-:W-:-:S03]  /*3c40*/  FADD R216, R76, R216 ;  /* 0x000000d84cd87221 */ /* 0x008fc60000000000 */
[----:B------:R0:W-:Y:S01]  /*3c50*/  STL [R1+0x3c], R213 ;  /* 0x00003cd501007387 */ /* 0x0001e20000100800 */
[----:B----4-:R-:W-:-:S03]  /*3c60*/  FADD R217, R77, R217 ;  /* 0x000000d94dd97221 */ /* 0x010fc60000000000 */
[----:B0-----:R1:W5:Y:S01]  /*3c70*/  LDL.LU R213, [R1+0xc0] ;  /* 0x0000c00001d57983 */ /* 0x0013620000300800 */
[----:B------:R-:W-:-:S03]  /*3c80*/  FADD R218, R78, R218 ;  /* 0x000000da4eda7221 */ /* 0x000fc60000000000 */
[----:B------:R0:W-:Y:S01]  /*3c90*/  STL [R1+0x40], R214 ;  /* 0x000040d601007387 */ /* 0x0001e20000100800 */
[----:B------:R-:W-:-:S01]  /*3ca0*/  FADD R219, R79, R219 ;  /* 0x000000db4fdb7221 */ /* 0x000fc20000000000 */
[----:B------:R-:W-:Y:S02]  /*3cb0*/  FADD R220, R80, R220 ;  /* 0x000000dc50dc7221 */ /* 0x000fe40000000000 */
[----:B0-----:R1:W5:Y:S04]  /*3cc0*/  LDL.LU R214, [R1+0xbc] ;  /* 0x0000bc0001d67983 */ /* 0x0013680000300800 */
[----:B------:R0:W-:Y:S01]  /*3cd0*/  STL [R1+0x44], R215 ;  /* 0x000044d701007387 */ /* 0x0001e20000100800 */
[----:B------:R-:W-:-:S01]  /*3ce0*/  FADD R221, R81, R221 ;  /* 0x000000dd51dd7221 */ /* 0x000fc20000000000 */
[----:B------:R-:W-:-:S02]  /*3cf0*/  FADD R222, R82, R222 ;  /* 0x000000de52de7221 */ /* 0x000fc40000000000 */
[----:B0-----:R1:W5:Y:S04]  /*3d00*/  LDL.LU R215, [R1+0xb8] ;  /* 0x0000b80001d77983 */ /* 0x0013680000300800 */
[----:B------:R0:W-:Y:S01]  /*3d10*/  STL [R1+0x48], R216 ;  /* 0x000048d801007387 */ /* 0x0001e20000100800 */
[----:B------:R-:W-:-:S03]  /*3d20*/  FADD R223, R83, R223 ;  /* 0x000000df53df7221 */ /* 0x000fc60000000000 */
        /* <DEDUP_REMOVED lines=13> */
[----:B------:R0:W-:Y:S04]  /*3e00*/  STL [R1+0x5c], R221 ;  /* 0x00005cdd01007387 */ /* 0x0001e80000100800 */
        /* <DEDUP_REMOVED lines=12> */
[----:B0-----:R1:W5:Y:S01]  /*3ed0*/  LDL.LU R227, [R1+0x88] ;  /* 0x0000880001e37983 */ /* 0x0013620000300800 */
[----:B------:R-:W-:-:S05]  /*3ee0*/  UMOV UR6, URZ ;  /* 0x0000003f00067c82 */ /* 0x000fca0008000000 */
.L_x_25:
[----:B------:R-:W-:Y:S05]  /*3ef0*/  @!P1 BRA `(.L_x_26) ;  /* 0x0000000000049947 */ /* 0x000fea0003800000 */
[----:B------:R-:W-:Y:S01]  /*3f00*/  BPT.TRAP 0x1 ;  /* 0x000000040000795c */ /* 0x000fe20000300000 */
.L_x_26:
[----:B------:R-:W-:Y:S02]  /*3f10*/  UISETP.GT.U32.AND UP0, UPT, UR13, 0x1, UPT ;  /* 0x000000010d00788c */ /* 0x000fe4000bf04070 */
[----:B------:R-:W-:-:S04]  /*3f20*/  ULEA UR8, UR19, UR14, 0x3 ;  /* 0x0000000e13087291 */ /* 0x000fc8000f8e183f */
[----:B------:R-:W-:Y:S01]  /*3f30*/  UIADD3 UR8, UR8, 0x90, URZ ;  /* 0x0000009008087890 */ /* 0x000fe2000fffe03f */
[----:B------:R-:W-:-:S03]  /*3f40*/  PLOP3.LUT P0, PT, PT, PT, UP0, 0x80, 0x0 ;  /* 0x000000000000781c */ /* 0x000fc60003f0f008 */
[----:B------:R-:W-:-:S09]  /*3f50*/  UPRMT UR8, URZ, 0x654, UR8 ;  /* 0x000006543f087896 */ /* 0x000fd20008000008 */
[----:B------:R-:W-:Y:S01]  /*3f60*/  SYNCS.ARRIVE.TRANS64.RED.A1T0 RZ, [UR8], RZ ;  /* 0x000000ffffff79a7 */ /* 0x000fe20008100408 */
[----:B------:R-:W-:Y:S05]  /*3f70*/  @P0 BRA `(.L_x_27) ;  /* 0x0000000000040947 */ /* 0x000fea0003800000 */
[----:B------:R-:W-:Y:S01]  /*3f80*/  BPT.TRAP 0x1 ;  /* 0x000000040000795c */ /* 0x000fe20000300000 */
.L_x_27:
[----:B------:R-:W-:Y:S01]  /*3f90*/  UIADD3 UR18, UR18, 0x1, URZ ;  /* 0x0000000112127890 */ /* 0x000fe2000fffe03f */
[C---:B------:R-:W-:Y:S01]  /*3fa0*/  ISETP.GT.AND P0, PT, R228.reuse, 0x1, PT ;  /* 0x00000001e400780c */ /* 0x040fe20003f04270 */
[----:B------:R-:W-:Y:S01]  /*3fb0*/  UIADD3 UR19, UR19, 0x1, URZ ;  /* 0x0000000113137890 */ /* 0x000fe2000fffe03f */
[----:B------:R-:W-:Y:S01]  /*3fc0*/  VIADD R228, R228, 0xffffffff ;  /* 0xffffffffe4e47836 */ /* 0x000fe20000000000 */
[----:B------:R-:W-:Y:S02]  /*3fd0*/  UISETP.NE.AND UP0, UPT, UR18, 0x12, UPT ;  /* 0x000000121200788c */ /* 0x000fe4000bf05270 */
[----:B------:R-:W-:Y:S02]  /*3fe0*/  UISETP.NE.AND UP1, UPT, UR19, 0x12, UPT ;  /* 0x000000121300788c */ /* 0x000fe4000bf25270 */
[----:B------:R-:W-:Y:S02]  /*3ff0*/  USEL UR8, URZ, 0x1, UP0 ;  /* 0x000000013f087887 */ /* 0x000fe40008000000 */
[----:B------:R-:W-:-:S02]  /*4000*/  USEL UR18, UR18, URZ, UP0 ;  /* 0x0000003f12127287 */ /* 0x000fc40008000000 */
[----:B------:R-:W-:Y:S02]  /*4010*/  USEL UR19, UR19, URZ, UP1 ;  /* 0x0000003f13137287 */ /* 0x000fe40008800000 */
[----:B-----5:R-:W-:Y:S01]  /*4020*/  LOP3.LUT R227, R227, UR8, RZ, 0x3c, !PT ;  /* 0x00000008e3e37c12 */ /* 0x020fe2000f8e3cff */
[----:B------:R-:W-:Y:S01]  /*4030*/  UMOV UR8, 0x1 ;  /* 0x0000000100087882 */ /* 0x000fe20000000000 */
[----:B------:R-:W-:Y:S08]  /*4040*/  @P0 BRA `(.L_x_28) ;  /* 0xffffffec00900947 */ /* 0x000ff0000383ffff */
.L_x_20:
[----:B------:R-:W-:-:S04]  /*4050*/  UISETP.NE.AND UP0, UPT, UR6, URZ, UPT ;  /* 0x0000003f0600728c */ /* 0x000fc8000bf05270 */
[----:B------:R-:W-:-:S06]  /*4060*/  USEL UR6, URZ, 0x1, !UP0 ;  /* 0x000000013f067887 */ /* 0x000fcc000c000000 */
[----:B------:R-:W-:-:S13]  /*4070*/  ISETP.NE.AND P0, PT, RZ, UR6, PT ;  /* 0x00000006ff007c0c */ /* 0x000fda000bf05270 */
[----:B------:R-:W-:Y:S05]  /*4080*/  @!P0 BRA `(.L_x_29) ;  /* 0x0000000c00dc8947 */ /* 0x000fea0003800000 */
[----:B------:R-:W4:Y:S04]  /*4090*/  LDL.LU R227, [R1+0x74] ;  /* 0x0000740001e37983 */ /* 0x000f280000300800 */
[----:B----4-:R4:W-:Y:S04]  /*40a0*/  STL [R1+0x88], R227 ;  /* 0x000088e301007387 */ /* 0x0109e80000100800 */
[----:B----4-:R-:W4:Y:S04]  /*40b0*/  LDL.LU R227, [R1+0x70] ;  /* 0x0000700001e37983 */ /* 0x010f280000300800 */
        /* <DEDUP_REMOVED lines=55> */
[----:B----4-:R-:W4:Y:S01]  /*4430*/  LDL.LU R227, [R1] ;  /* 0x0000000001e37983 */ /* 0x010f220000300800 */
[----:B------:R-:W-:-:S02]  /*4440*/  WARPGROUP.DEPBAR.LE gsb0, 0x0 ;  /* 0x00008000000079c5 */ /* 0x000fc40000010000 */
[----:B------:R-:W-:Y:S01]  /*4450*/  FADD R226, R88, R226 ;  /* 0x000000e258e27221 */ /* 0x000fe20000000000 */
        /* <DEDUP_REMOVED lines=97> */
[----:B----4-:R-:W-:-:S05]  /*4a70*/  FADD R227, R58, R227 ;  /* 0x000000e33ae37221 */ /* 0x010fca0000000000 */
[----:B------:R4:W-:Y:S04]  /*4a80*/  STL [R1], R227 ;  /* 0x000000e301007387 */ /* 0x0009e80000100800 */
[----:B----4-:R-:W4:Y:S02]  /*4a90*/  LDL.LU R227, [R1+0xf8] ;  /* 0x0000f80001e37983 */ /* 0x010f240000300800 */
[----:B----4-:R-:W-:-:S05]  /*4aa0*/  FADD R227, R59, R227 ;  /* 0x000000e33be37221 */ /* 0x010fca0000000000 */
[----:B------:R4:W-:Y:S04]  /*4ab0*/  STL [R1+0x4], R227 ;  /* 0x000004e301007387 */ /* 0x0009e80000100800 */
        /* <DEDUP_REMOVED lines=83> */
[----:B------:R4:W-:Y:S02]  /*4ff0*/  STL [R1+0x74], R227 ;  /* 0x000074e301007387 */ /* 0x0009e40000100800 */
.L_x_29:
[----:B------:R-:W-:Y:S02]  /*5000*/  WARPGROUP.DEPBAR.LE gsb0, 0x0 ;  /* 0x00008000000079c5 */ /* 0x000fe40000010000 */
[----:B------:R-:W5:Y:S02]  /*5010*/  LDC R24, c[0x0][0x28c] ;  /* 0x0000a300ff187b82 */ /* 0x000f640000000800 */
[----:B-----5:R-:W-:-:S13]  /*5020*/  ISETP.GE.AND P0, PT, R24, 0x1, PT ;  /* 0x000000011800780c */ /* 0x020fda0003f06270 */
[----:B------:R-:W-:Y:S05]  /*5030*/  @!P0 BRA `(.L_x_30) ;  /* 0x0000000000488947 */ /* 0x000fea0003800000 */
[----:B------:R-:W-:-:S06]  /*5040*/  UISETP.NE.AND UP0, UPT, UR23, 0x3, UPT ;  /* 0x000000031700788c */ /* 0x000fcc000bf05270 */
[----:B------:R-:W-:-:S13]  /*5050*/  PLOP3.LUT P0, PT, PT, PT, UP0, 0x80, 0x0 ;  /* 0x000000000000781c */ /* 0x000fda0003f0f008 */
[----:B------:R-:W-:Y:S05]  /*5060*/  @!P0 BRA `(.L_x_31) ;  /* 0x0000000000048947 */ /* 0x000fea0003800000 */
[----:B------:R-:W-:Y:S01]  /*5070*/  BPT.TRAP 0x1 ;  /* 0x000000040000795c */ /* 0x000fe20000300000 */
.L_x_31:
[----:B------:R-:W-:-:S04]  /*5080*/  UISETP.LT.AND UP0, UPT, UR12, 0x1, UPT ;  /* 0x000000010c00788c */ /* 0x000fc8000bf01270 */
[----:B------:R-:W-:Y:S02]  /*5090*/  USEL UR8, UR12, 0x1, UP0 ;  /* 0x000000010c087887 */ /* 0x000fe40008000000 */
[----:B------:R-:W-:Y:S02]  /*50a0*/  UISETP.GT.U32.AND UP0, UPT, UR13, 0x1, UPT ;  /* 0x000000010d00788c */ /* 0x000fe4000bf04070 */
[----:B------:R-:W-:-:S04]  /*50b0*/  UIADD3 UR8, UR5, UR12, -UR8 ;  /* 0x0000000c05087290 */ /* 0x000fc8000fffe808 */
[----:B------:R-:W-:Y:S01]  /*50c0*/  UIMAD.WIDE.U32 UR6, UR8, 0x38e38e39, URZ ;  /* 0x38e38e39080678a5 */ /* 0x000fe2000f8e003f */
[----:B------:R-:W-:-:S03]  /*50d0*/  PLOP3.LUT P0, PT, PT, PT, UP0, 0x80, 0x0 ;  /* 0x000000000000781c */ /* 0x000fc60003f0f008 */
[----:B------:R-:W-:-:S04]  /*50e0*/  USHF.R.U32.HI UR6, URZ, 0x2, UR7 ;  /* 0x000000023f067899 */ /* 0x000fc80008011607 */
[----:B------:R-:W-:-:S04]  /*50f0*/  UIMAD UR8, UR6, -0x12, UR8 ;  /* 0xffffffee060878a4 */ /* 0x000fc8000f8e0208 */
[----:B------:R-:W-:-:S04]  /*5100*/  ULEA UR8, UR8, UR14, 0x3 ;  /* 0x0000000e08087291 */ /* 0x000fc8000f8e183f */
[----:B------:R-:W-:-:S04]  /*5110*/  UIADD3 UR8, UR8, 0x90, URZ ;  /* 0x0000009008087890 */ /* 0x000fc8000fffe03f */
[----:B------:R-:W-:-:S09]  /*5120*/  UPRMT UR8, URZ, 0x654, UR8 ;  /* 0x000006543f087896 */ /* 0x000fd20008000008 */
[----:B------:R-:W-:Y:S01]  /*5130*/  SYNCS.ARRIVE.TRANS64.RED.A1T0 RZ, [UR8], RZ ;  /* 0x000000ffffff79a7 */ /* 0x000fe20008100408 */
[----:B------:R-:W-:Y:S05]  /*5140*/  @P0 BRA `(.L_x_30) ;  /* 0x0000000000040947 */ /* 0x000fea0003800000 */
[----:B------:R-:W-:Y:S01]  /*5150*/  BPT.TRAP 0x1 ;  /* 0x000000040000795c */ /* 0x000fe20000300000 */
.L_x_30:
[----:B------:R0:W-:Y:S01]  /*5160*/  STL [R1+0x8c], R2 ;  /* 0x00008c0201007387 */ /* 0x0001e20000100800 */
[----:B------:R-:W1:Y:S01]  /*5170*/  LDC R29, c[0x0][0x288] ;  /* 0x0000a200ff1d7b82 */ /* 0x000e620000000800 */
[----:B------:R-:W-:Y:S02]  /*5180*/  UIADD3 UR9, UR12, UR5, URZ ;  /* 0x000000050c097290 */ /* 0x000fe4000fffe03f */
[----:B------:R-:W-:Y:S01]  /*5190*/  USHF.R.S32.HI UR10, URZ, 0x1f, UR22 ;  /* 0x0000001f3f0a7899 */ /* 0x000fe20008011416 */
[----:B------:R-:W-:Y:S01]  /*51a0*/  ULDC.64 UR6, c[0x0][0x5d0] ;  /* 0x0001740000067ab9 */ /* 0x000fe20000000a00 */
[----:B------:R-:W-:Y:S01]  /*51b0*/  ULDC UR11, c[0x0][0x284] ;  /* 0x0000a100000b7ab9 */ /* 0x000fe20000000800 */
[----:B0-----:R-:W2:Y:S04]  /*51c0*/  LDL.LU R2, [R1+0x80] ;  /* 0x0000800001027983 */ /* 0x001ea80000300800 */
[----:B------:R0:W-:Y:S04]  /*51d0*/  STL [R1+0x88], R0 ;  /* 0x0000880001007387 */ /* 0x0001e80000100800 */
[----:B----4-:R-:W4:Y:S01]  /*51e0*/  LDL.LU R227, [R1+0x84] ;  /* 0x0000840001e37983 */ /* 0x010f220000300800 */
[----:B0-----:R-:W0:Y:S02]  /*51f0*/  S2R R0, SR_TID.X ;  /* 0x0000000000007919 */ /* 0x001e240000002100 */
[----:B0-----:R-:W-:-:S02]  /*5200*/  SHF.R.U32.HI R24, RZ, 0x2, R0 ;  /* 0x00000002ff187819 */ /* 0x001fc40000011600 */
[----:B------:R-:W-:Y:S02]  /*5210*/  LOP3.LUT R26, R0, 0x60, RZ, 0xc0, !PT ;  /* 0x00000060001a7812 */ /* 0x000fe400078ec0ff */
[----:B------:R-:W-:Y:S02]  /*5220*/  SHF.R.U32.HI R27, RZ, 0x7, R0 ;  /* 0x00000007ff1b7819 */ /* 0x000fe40000011600 */
[----:B------:R-:W-:Y:S02]  /*5230*/  LOP3.LUT R25, R24, 0x7, RZ, 0xc0, !PT ;  /* 0x0000000718197812 */ /* 0x000fe400078ec0ff */
[----:B------:R-:W-:Y:S02]  /*5240*/  SHF.R.U32.HI R28, RZ, 0x1, R26 ;  /* 0x00000001ff1c7819 */ /* 0x000fe4000001161a */
[----:B------:R-:W-:Y:S02]  /*5250*/  LOP3.LUT R24, R27, 0x1, RZ, 0xc0, !PT ;  /* 0x000000011b187812 */ /* 0x000fe400078ec0ff */
[----:B------:R-:W-:Y:S01]  /*5260*/  IADD3 R27, RZ, -R28, -R25 ;  /* 0x8000001cff1b7210 */ /* 0x000fe20007ffe819 */
[----:B------:R-:W-:-:S02]  /*5270*/  IMAD.SHL.U32 R32, R0, 0x2, RZ ;  /* 0x0000000200207824 */ /* 0x000fc400078e00ff */
[C---:B------:R-:W-:Y:S02]  /*5280*/  IMAD.SHL.U32 R26, R24.reuse, 0x40, RZ ;  /* 0x00000040181a7824 */ /* 0x040fe400078e00ff */
[----:B------:R-:W-:Y:S01]  /*5290*/  IMAD R42, R24, -0x40, R27 ;  /* 0xffffffc0182a7824 */ /* 0x000fe200078e021b */
[----:B------:R-:W-:Y:S01]  /*52a0*/  LOP3.LUT R24, R0, 0x3, RZ, 0xc0, !PT ;  /* 0x0000000300187812 */ /* 0x000fe200078ec0ff */
[----:B--2---:R-:W-:Y:S02]  /*52b0*/  IMAD.SHL.U32 R41, R2, 0x80, RZ ;  /* 0x0000008002297824 */ /* 0x004fe400078e00ff */
[----:B------:R0:W5:Y:S04]  /*52c0*/  LDL.LU R2, [R1+0x8c] ;  /* 0x00008c0001027983 */ /* 0x0001680000300800 */
[----:B------:R0:W5:Y:S01]  /*52d0*/  LDL.LU R0, [R1+0x88] ;  /* 0x0000880001007983 */ /* 0x0001620000300800 */
[----:B------:R-:W-:Y:S01]  /*52e0*/  LOP3.LUT R43, R26, 0x40, R25, 0xe2, !PT ;  /* 0x000000401a2b7812 */ /* 0x000fe200078ee219 */
[----:B----4-:R-:W-:Y:S01]  /*52f0*/  IMAD.SHL.U32 R25, R227, 0x100, RZ ;  /* 0x00000100e3197824 */ /* 0x010fe200078e00ff */
[----:B------:R-:W-:Y:S01]  /*5300*/  UISETP.GT.U32.AND UP0, UPT, UR9, 0x11, UPT ;  /* 0x000000110900788c */ /* 0x000fe2000bf04070 */
[C---:B-1----:R-:W-:Y:S01]  /*5310*/  ISETP.GE.AND P0, PT, R41.reuse, R29, PT ;  /* 0x0000001d2900720c */ /* 0x042fe20003f06270 */
[----:B------:R-:W-:Y:S01]  /*5320*/  UIMAD UR5, UR10, UR6, URZ ;  /* 0x000000060a0572a4 */ /* 0x000fe2000f8e023f */
[----:B------:R-:W-:Y:S01]  /*5330*/  LOP3.LUT R32, R41, 0x6, R32, 0xf8, !PT ;  /* 0x0000000629207812 */ /* 0x000fe200078ef820 */
[----:B------:R-:W-:Y:S01]  /*5340*/  UISETP.LT.U32.AND UP0, UPT, UR12, 0x12, UP0 ;  /* 0x000000120c00788c */ /* 0x000fe20008701070 */
[----:B------:R-:W-:Y:S01]  /*5350*/  ISETP.GE.OR P0, PT, R25, UR11, P0 ;  /* 0x0000000b19007c0c */ /* 0x000fe20008706670 */
[----:B------:R-:W-:Y:S01]  /*5360*/  UISETP.GE.U32.AND UP1, UPT, UR12, 0x12, UPT ;  /* 0x000000120c00788c */ /* 0x000fe2000bf26070 */
[----:B------:R-:W-:Y:S01]  /*5370*/  IMAD.U32 R27, RZ, RZ, UR6 ;  /* 0x00000006ff1b7e24 */ /* 0x000fe2000f8e00ff */
[----:B------:R-:W-:Y:S01]  /*5380*/  UIMAD UR8, UR22, UR7, UR5 ;  /* 0x00000007160872a4 */ /* 0x000fe2000f8e0205 */
[----:B------:R-:W-:Y:S01]  /*5390*/  SHF.R.S32.HI R33, RZ, 0x1f, R32 ;  /* 0x0000001fff217819 */ /* 0x000fe20000011420 */
[----:B------:R-:W-:-:S02]  /*53a0*/  UIMAD.WIDE.U32 UR6, UR9, 0x38e38e39, URZ ;  /* 0x38e38e39090678a5 */ /* 0x000fc4000f8e003f */
[----:B------:R-:W-:Y:S02]  /*53b0*/  USEL UR5, URZ, 0x1, !UP0 ;  /* 0x000000013f057887 */ /* 0x000fe4000c000000 */
[----:B------:R-:W-:Y:S01]  /*53c0*/  USHF.R.U32.HI UR6, URZ, 0x2, UR7 ;  /* 0x000000023f067899 */ /* 0x000fe20008011607 */
[----:B------:R-:W-:Y:S01]  /*53d0*/  IMAD.WIDE.U32 R26, R27, UR22, R32 ;  /* 0x000000161b1a7c25 */ /* 0x000fe2000f8e0020 */
[----:B------:R-:W-:Y:S01]  /*53e0*/  ULOP3.LUT UR4, UR4, UR5, URZ, 0x3c, !UPT ;  /* 0x0000000504047292 */ /* 0x000fe2000f8e3c3f */
[----:B------:R-:W-:Y:S02]  /*53f0*/  IADD3 R42, -R25, UR11, R42 ;  /* 0x0000000b192a7c10 */ /* 0x000fe4000fffe12a */
[----:B------:R-:W-:Y:S01]  /*5400*/  IMAD.WIDE R38, R227, 0x100, RZ ;  /* 0x00000100e3267825 */ /* 0x000fe200078e02ff */
[----:B------:R-:W-:Y:S02]  /*5410*/  UIMAD UR5, UR6, -0x12, UR9 ;  /* 0xffffffee060578a4 */ /* 0x000fe4000f8e0209 */
[----:B------:R-:W-:Y:S01]  /*5420*/  @UP1 ULOP3.LUT UR4, UR4, 0x1, UR6, 0x78, !UPT ;  /* 0x0000000104041892 */ /* 0x000fe2000f8e7806 */
[----:B------:R-:W-:-:S02]  /*5430*/  IMAD R24, R24, -0x2, R29 ;  /* 0xfffffffe18187824 */ /* 0x000fc400078e021d */
[----:B------:R-:W-:Y:S01]  /*5440*/  VIADD R27, R27, UR8 ;  /* 0x000000081b1b7c36 */ /* 0x000fe20008000000 */
[----:B------:R-:W-:Y:S01]  /*5450*/  LOP3.LUT R43, R38, R43, R28, 0xfe, !PT ;  /* 0x0000002b262b7212 */ /* 0x000fe200078efe1c */
[----:B------:R-:W-:Y:S02]  /*5460*/  IMAD.IADD R41, R24, 0x1, -R41 ;  /* 0x0000000118297824 */ /* 0x000fe400078e0a29 */
[----:B------:R-:W-:Y:S01]  /*5470*/  IMAD.MOV.U32 R40, RZ, RZ, -0x1 ;  /* 0xffffffffff287424 */ /* 0x000fe200078e00ff */
[----:B0-----:R-:W-:Y:S06]  /*5480*/  @P0 BRA `(.L_x_32) ;  /* 0x0000008c00fc0947 */ /* 0x001fec0003800000 */
[----:B------:R-:W0:Y:S01]  /*5490*/  LDC.64 R28, c[0x0][0x5c8] ;  /* 0x00017200ff1c7b82 */ /* 0x000e220000000a00 */
[----:B------:R-:W-:Y:S01]  /*54a0*/  ULDC.64 UR6, c[0x0][0x5c0] ;  /* 0x0001700000067ab9 */ /* 0x000fe20000000a00 */
[----:B------:R-:W-:Y:S01]  /*54b0*/  BSSY B0, `(.L_x_32) ;  /* 0x00008fc000007945 */ /* 0x000fe20003800000 */
[-C--:B0-----:R-:W-:Y:S01]  /*54c0*/  IMAD R24, R39, R28.reuse, RZ ;  /* 0x0000001c27187224 */ /* 0x081fe200078e02ff */
[----:B------:R-:W-:Y:S01]  /*54d0*/  SHF.L.U64.HI R34, R28, 0x3, R29 ;  /* 0x000000031c227819 */ /* 0x000fe2000001021d */
[----:B------:R-:W-:-:S04]  /*54e0*/  IMAD.WIDE.U32 R26, R43, R28, R26 ;  /* 0x0000001c2b1a7225 */ /* 0x000fc800078e001a */
[----:B------:R-:W-:Y:S01]  /*54f0*/  IMAD R25, R43, R29, R24 ;  /* 0x0000001d2b197224 */ /* 0x000fe200078e0218 */
[----:B------:R-:W-:Y:S01]  /*5500*/  IADD3 R24, P3, R26, UR6, RZ ;  /* 0x000000061a187c10 */ /* 0x000fe2000ff7e0ff */
[C---:B------:R-:W-:Y:S01]  /*5510*/  IMAD.SHL.U32 R35, R28.reuse, 0x8, RZ ;  /* 0x000000081c237824 */ /* 0x040fe200078e00ff */
[----:B------:R-:W-:Y:S01]  /*5520*/  LEA R30, P2, R28, R26, 0x7 ;  /* 0x0000001a1c1e7211 */ /* 0x000fe200078438ff */
[----:B------:R-:W-:-:S03]  /*5530*/  IMAD.IADD R27, R27, 0x1, R25 ;  /* 0x000000011b1b7824 */ /* 0x000fc600078e0219 */
[----:B------:R-:W-:Y:S02]  /*5540*/  IADD3 R26, P1, P0, R26, UR6, R35 ;  /* 0x000000061a1a7c10 */ /* 0x000fe4000f83e023 */
[----:B------:R-:W-:Y:S02]  /*5550*/  IADD3.X R25, R27, UR7, RZ, P3, !PT ;  /* 0x000000071b197c10 */ /* 0x000fe40009ffe4ff */
[----:B------:R-:W-:Y:S02]  /*5560*/  FSETP.NEU.AND P3, PT, RZ, UR21, PT ;  /* 0x00000015ff007c0b */ /* 0x000fe4000bf6d000 */
[----:B------:R-:W-:Y:S02]  /*5570*/  LEA.HI.X R31, R28, R27, R29, 0x7, P2 ;  /* 0x0000001b1c1f7211 */ /* 0x000fe400010f3c1d */
[C---:B------:R-:W-:Y:S02]  /*5580*/  IADD3 R28, P2, R30.reuse, UR6, RZ ;  /* 0x000000061e1c7c10 */ /* 0x040fe4000ff5e0ff */
[----:B------:R-:W-:-:S02]  /*5590*/  IADD3 R30, P5, P6, R30, UR6, R35 ;  /* 0x000000061e1e7c10 */ /* 0x000fc4000febe023 */
[----:B------:R-:W-:Y:S02]  /*55a0*/  IADD3.X R29, R31, UR7, RZ, P2, !PT ;  /* 0x000000071f1d7c10 */ /* 0x000fe400097fe4ff */
[--C-:B------:R-:W-:Y:S02]  /*55b0*/  IADD3.X R27, R27, UR7, R34.reuse, P1, P0 ;  /* 0x000000071b1b7c10 */ /* 0x100fe40008fe0422 */
[----:B------:R-:W-:Y:S01]  /*55c0*/  IADD3.X R31, R31, UR7, R34, P5, P6 ;  /* 0x000000071f1f7c10 */ /* 0x000fe2000afec422 */
[----:B------:R-:W-:Y:S06]  /*55d0*/  @!P3 BRA `(.L_x_33) ;  /* 0x0000006c001cb947 */ /* 0x000fec0003800000 */
[----:B------:R-:W-:Y:S01]  /*55e0*/  ULDC.64 UR8, c[0x0][0x5b8] ;  /* 0x00016e0000087ab9 */ /* 0x000fe20000000a00 */
[----:B------:R-:W-:Y:S01]  /*55f0*/  ISETP.GE.AND P0, PT, R42, 0x1, PT ;  /* 0x000000012a00780c */ /* 0x000fe20003f06270 */
[----:B------:R-:W-:Y:S02]  /*5600*/  UIMAD UR6, UR10, UR8, URZ ;  /* 0x000000080a0672a4 */ /* 0x000fe4000f8e023f */
[----:B------:R-:W-:Y:S01]  /*5610*/  IMAD.U32 R35, RZ, RZ, UR8 ;  /* 0x00000008ff237e24 */ /* 0x000fe2000f8e00ff */
[----:B------:R-:W-:Y:S01]  /*5620*/  BSSY B1, `(.L_x_34) ;  /* 0x0000010000017945 */ /* 0x000fe20003800000 */
[----:B------:R-:W-:Y:S01]  /*5630*/  ISETP.LT.OR P3, PT, R41, 0x1, !P0 ;  /* 0x000000012900780c */ /* 0x000fe20004761670 */
[----:B------:R-:W-:Y:S02]  /*5640*/  UIMAD UR6, UR22, UR9, UR6 ;  /* 0x00000009160672a4 */ /* 0x000fe4000f8e0206 */
[----:B------:R-:W-:Y:S01]  /*5650*/  IMAD.WIDE.U32 R32, R35, UR22, R32 ;  /* 0x0000001623207c25 */ /* 0x000fe2000f8e0020 */
[----:B------:R-:W-:-:S03]  /*5660*/  ULDC.64 UR8, c[0x0][0x5a8] ;  /* 0x00016a0000087ab9 */ /* 0x000fc60000000a00 */
[----:B------:R-:W-:Y:S02]  /*5670*/  IMAD.MOV.U32 R36, RZ, RZ, R32 ;  /* 0x000000ffff247224 */ /* 0x000fe400078e0020 */
[----:B------:R-:W-:Y:S01]  /*5680*/  VIADD R37, R33, UR6 ;  /* 0x0000000621257c36 */ /* 0x000fe20008000000 */
[----:B------:R-:W-:Y:S02]  /*5690*/  ULDC.64 UR6, c[0x0][0x5b0] ;  /* 0x00016c0000067ab9 */ /* 0x000fe40000000a00 */
[----:B------:R-:W-:Y:S02]  /*56a0*/  IMAD R34, R39, UR6, RZ ;  /* 0x0000000627227c24 */ /* 0x000fe4000f8e02ff */
[----:B------:R-:W-:-:S04]  /*56b0*/  IMAD.WIDE.U32 R32, R43, UR6, R36 ;  /* 0x000000062b207c25 */ /* 0x000fc8000f8e0024 */
[--C-:B------:R-:W-:Y:S01]  /*56c0*/  IMAD R35, R43, UR7, R34.reuse ;  /* 0x000000072b237c24 */ /* 0x100fe2000f8e0222 */
[----:B------:R-:W-:Y:S02]  /*56d0*/  IADD3 R32, P1, R32, UR8, RZ ;  /* 0x0000000820207c10 */ /* 0x000fe4000ff3e0ff */
[----:B------:R-:W-:Y:S02]  /*56e0*/  PRMT R34, RZ, 0x7610, R34 ;  /* 0x00007610ff227816 */ /* 0x000fe40000000022 */
[----:B------:R-:W-:Y:S01]  /*56f0*/  IADD3.X R33, R33, UR9, R35, P1, !PT ;  /* 0x0000000921217c10 */ /* 0x000fe20008ffe423 */
[----:B------:R-:W-:Y:S08]  /*5700*/  @P3 BRA `(.L_x_35) ;  /* 0x0000000000043947 */ /* 0x000ff00003800000 */
[----:B------:R0:W5:Y:S02]  /*5710*/  LDG.E.U8 R34, desc[UR16][R32.64] ;  /* 0x0000001020227981 */ /* 0x000164000c1e1100 */
.L_x_35:
[----:B------:R-:W-:Y:S05]  /*5720*/  BSYNC B1 ;  /* 0x0000000000017941 */ /* 0x000fea0003800000 */
.L_x_34:
[----:B-----5:R-:W-:Y:S01]  /*5730*/  LOP3.LUT R34, R34, 0xff, RZ, 0xc0, !PT ;  /* 0x000000ff22227812 */ /* 0x020fe200078ec0ff */
[----:B------:R-:W-:Y:S01]  /*5740*/  BSSY B1, `(.L_x_36) ;  /* 0x000000b000017945 */ /* 0x000fe20003800000 */
[----:B------:R-:W-:Y:S02]  /*5750*/  ISETP.LT.OR P2, PT, R41, 0x2, !P0 ;  /* 0x000000022900780c */ /* 0x000fe40004741670 */
[----:B------:R-:W-:-:S05]  /*5760*/  F2FP.F16.E4M3.UNPACK_B R34, R34 ;  /* 0x00000022ff22723e */ /* 0x000fca00020006ff */
[----:B------:R-:W-:-:S05]  /*5770*/  HADD2.F32 R34, -RZ, R34.H0_H0 ;  /* 0x20000022ff227230 */ /* 0x000fca0000004100 */
[----:B------:R-:W-:Y:S01]  /*5780*/  FMUL R35, R34, UR21 ;  /* 0x0000001522237c20 */ /* 0x000fe20008400000 */
[----:B------:R-:W-:-:S03]  /*5790*/  PRMT R34, RZ, 0x7610, R34 ;  /* 0x00007610ff227816 */ /* 0x000fc60000000022 */
[----:B------:R-:W-:-:S05]  /*57a0*/  FFMA R35, R226, UR20, R35 ;  /* 0x00000014e2237c23 */ /* 0x000fca0008000023 */
[----:B------:R-:W-:-:S05]  /*57b0*/  F2FP.SATFINITE.E4M3.F32.PACK_AB_MERGE_C R35, RZ, R35, RZ ;  /* 0x00000023ff23723e */ /* 0x000fca00048070ff */
[----:B------:R1:W-:Y:S01]  /*57c0*/  @!P3 STG.E.U8 desc[UR16][R24.64], R35 ;  /* 0x000000231800b986 */ /* 0x0003e2000c101110 */
[----:B------:R-:W-:Y:S05]  /*57d0*/  @P2 BRA `(.L_x_37) ;  /* 0x0000000000042947 */ /* 0x000fea0003800000 */
[----:B------:R2:W5:Y:S02]  /*57e0*/  LDG.E.U8 R34, desc[UR16][R32.64+0x1] ;  /* 0x0000011020227981 */ /* 0x000564000c1e1100 */
.L_x_37:
[----:B------:R-:W-:Y:S05]  /*57f0*/  BSYNC B1 ;  /* 0x0000000000017941 */ /* 0x000fea0003800000 */
.L_x_36:
[----:B-----5:R-:W-:Y:S01]  /*5800*/  LOP3.LUT R34, R34, 0xff, RZ, 0xc0, !PT ;  /* 0x000000ff22227812 */ /* 0x020fe200078ec0ff */
[----:B------:R-:W-:Y:S01]  /*5810*/  BSSY B1, `(.L_x_38) ;  /* 0x0000013000017945 */ /* 0x000fe20003800000 */
[----:B------:R-:W-:Y:S02]  /*5820*/  IADD3 R45, P1, R43, 0x8, RZ ;  /* 0x000000082b2d7810 */ /* 0x000fe40007f3e0ff */
[----:B------:R-:W-:-:S03]  /*5830*/  F2FP.F16.E4M3.UNPACK_B R34, R34 ;  /* 0x00000022ff22723e */ /* 0x000fc600020006ff */
[----:B-1----:R-:W-:Y:S01]  /*5840*/  IMAD.X R35, RZ, RZ, R39, P1 ;  /* 0x000000ffff237224 */ /* 0x002fe200008e0627 */
[----:B------:R-:W-:Y:S01]  /*5850*/  ISETP.GE.AND P1, PT, R42, 0x9, PT ;  /* 0x000000092a00780c */ /* 0x000fe20003f26270 */
[----:B------:R-:W-:Y:S02]  /*5860*/  HADD2.F32 R34, -RZ, R34.H0_H0 ;  /* 0x20000022ff227230 */ /* 0x000fe40000004100 */
[----:B------:R-:W-:Y:S01]  /*5870*/  IMAD R46, R35, UR6, RZ ;  /* 0x00000006232e7c24 */ /* 0x000fe2000f8e02ff */
[----:B------:R-:W-:Y:S02]  /*5880*/  ISETP.LT.OR P5, PT, R41, 0x1, !P1 ;  /* 0x000000012900780c */ /* 0x000fe40004fa1670 */
[----:B------:R-:W-:Y:S01]  /*5890*/  FMUL R44, R34, UR21 ;  /* 0x00000015222c7c20 */ /* 0x000fe20008400000 */
[----:B------:R-:W-:-:S04]  /*58a0*/  IMAD.WIDE.U32 R34, R45, UR6, R36 ;  /* 0x000000062d227c25 */ /* 0x000fc8000f8e0024 */
[----:B------:R-:W-:Y:S01]  /*58b0*/  FFMA R44, R225, UR20, R44 ;  /* 0x00000014e12c7c23 */ /* 0x000fe2000800002c */
[----:B------:R-:W-:Y:S01]  /*58c0*/  IMAD R45, R45, UR7, R46 ;  /* 0x000000072d2d7c24 */ /* 0x000fe2000f8e022e */
[----:B------:R-:W-:-:S03]  /*58d0*/  IADD3 R34, P3, R34, UR8, RZ ;  /* 0x0000000822227c10 */ /* 0x000fc6000ff7e0ff */
[----:B------:R-:W-:Y:S02]  /*58e0*/  F2FP.SATFINITE.E4M3.F32.PACK_AB_MERGE_C R47, RZ, R44, RZ ;  /* 0x0000002cff2f723e */ /* 0x000fe400048070ff */
[----:B------:R-:W-:Y:S02]  /*58f0*/  IADD3.X R35, R35, UR9, R45, P3, !PT ;  /* 0x0000000923237c10 */ /* 0x000fe40009ffe42d */
[----:B------:R-:W-:Y:S01]  /*5900*/  PRMT R44, RZ, 0x7610, R44 ;  /* 0x00007610ff2c7816 */ /* 0x000fe2000000002c */
[----:B------:R1:W-:Y:S01]  /*5910*/  @!P2 STG.E.U8 desc[UR16][R24.64+0x1], R47 ;  /* 0x0000012f1800a986 */ /* 0x0003e2000c101110 */
[----:B------:R-:W-:Y:S05]  /*5920*/  @P5 BRA `(.L_x_39) ;  /* 0x0000000000045947 */ /* 0x000fea0003800000 */
[----:B------:R4:W5:Y:S02]  /*5930*/  LDG.E.U8 R44, desc[UR16][R34.64] ;  /* 0x00000010222c7981 */ /* 0x000964000c1e1100 */
.L_x_39:
[----:B------:R-:W-:Y:S05]  /*5940*/  BSYNC B1 ;  /* 0x0000000000017941 */ /* 0x000fea0003800000 */
.L_x_38:
        /* <DEDUP_REMOVED lines=12> */
.L_x_41:
[----:B------:R-:W-:Y:S05]  /*5a10*/  BSYNC B1 ;  /* 0x0000000000017941 */ /* 0x000fea0003800000 */
.L_x_40:
[----:B-----5:R-:W-:Y:S01]  /*5a20*/  LOP3.LUT R44, R44, 0xff, RZ, 0xc0, !PT ;  /* 0x000000ff2c2c7812 */ /* 0x020fe200078ec0ff */
[----:B------:R-:W-:Y:S01]  /*5a30*/  BSSY B1, `(.L_x_42) ;  /* 0x000000b000017945 */ /* 0x000fe20003800000 */
[----:B------:R-:W-:Y:S02]  /*5a40*/  ISETP.LT.OR P3, PT, R41, 0x9, !P0 ;  /* 0x000000092900780c */ /* 0x000fe40004761670 */
[----:B------:R-:W-:-:S05]  /*5a50*/  F2FP.F16.E4M3.UNPACK_B R44, R44 ;  /* 0x0000002cff2c723e */ /* 0x000fca00020006ff */
[----:B------:R-:W-:-:S05]  /*5a60*/  HADD2.F32 R44, -RZ, R44.H0_H0 ;  /* 0x2000002cff2c7230 */ /* 0x000fca0000004100 */
[----:B------:R-:W-:-:S04]  /*5a70*/  FMUL R44, R44, UR21 ;  /* 0x000000152c2c7c20 */ /* 0x000fc80008400000 */
[----:B------:R-:W-:-:S05]  /*5a80*/  FFMA R44, R223, UR20, R44 ;  /* 0x00000014df2c7c23 */ /* 0x000fca000800002c */
[----:B0-----:R-:W-:Y:S02]  /*5a90*/  F2FP.SATFINITE.E4M3.F32.PACK_AB_MERGE_C R45, RZ, R44, RZ ;  /* 0x0000002cff2d723e */ /* 0x001fe400048070ff */
[----:B------:R-:W-:-:S03]  /*5aa0*/  PRMT R44, RZ, 0x7610, R44 ;  /* 0x00007610ff2c7816 */ /* 0x000fc6000000002c */
[----:B------:R0:W-:Y:S01]  /*5ab0*/  @!P2 STG.E.U8 desc[UR16][R26.64+0x1], R45 ;  /* 0x0000012d1a00a986 */ /* 0x0001e2000c101110 */
[----:B------:R-:W-:Y:S05]  /*5ac0*/  @P3 BRA `(.L_x_43) ;  /* 0x0000000000043947 */ /* 0x000fea0003800000 */
[----:B------:R0:W5:Y:S02]  /*5ad0*/  LDG.E.U8 R44, desc[UR16][R32.64+0x8] ;  /* 0x00000810202c7981 */ /* 0x000164000c1e1100 */
.L_x_43:
[----:B------:R-:W-:Y:S05]  /*5ae0*/  BSYNC B1 ;  /* 0x0000000000017941 */ /* 0x000fea0003800000 */
.L_x_42:
[----:B-----5:R-:W-:Y:S01]  /*5af0*/  LOP3.LUT R44, R44, 0xff, RZ, 0xc0, !PT ;  /* 0x000000ff2c2c7812 */ /* 0x020fe200078ec0ff */
[----:B------:R-:W-:Y:S01]  /*5b00*/  BSSY B1, `(.L_x_44) ;  /* 0x000000b000017945 */ /* 0x000fe20003800000 */
[----:B------:R-:W-:Y:S02]  /*5b10*/  ISETP.LT.OR P2, PT, R41, 0xa, !P0 ;  /* 0x0000000a2900780c */ /* 0x000fe40004741670 */
[----:B------:R-:W-:-:S05]  /*5b20*/  F2FP.F16.E4M3.UNPACK_B R44, R44 ;  /* 0x0000002cff2c723e */ /* 0x000fca00020006ff */
[----:B------:R-:W-:-:S05]  /*5b30*/  HADD2.F32 R44, -RZ, R44.H0_H0 ;  /* 0x2000002cff2c7230 */ /* 0x000fca0000004100 */
[----:B0-----:R-:W-:Y:S01]  /*5b40*/  FMUL R45, R44, UR21 ;  /* 0x000000152c2d7c20 */ /* 0x001fe20008400000 */
[----:B------:R-:W-:-:S03]  /*5b50*/  PRMT R44, RZ, 0x7610, R44 ;  /* 0x00007610ff2c7816 */ /* 0x000fc6000000002c */
[----:B------:R-:W-:-:S05]  /*5b60*/  FFMA R45, R222, UR20, R45 ;  /* 0x00000014de2d7c23 */ /* 0x000fca000800002d */
[----:B------:R-:W-:-:S05]  /*5b70*/  F2FP.SATFINITE.E4M3.F32.PACK_AB_MERGE_C R45, RZ, R45, RZ ;  /* 0x0000002dff2d723e */ /* 0x000fca00048070ff */
[----:B------:R0:W-:Y:S01]  /*5b80*/  @!P3 STG.E.U8 desc[UR16][R24.64+0x8], R45 ;  /* 0x0000082d1800b986 */ /* 0x0001e2000c101110 */
[----:B------:R-:W-:Y:S05]  /*5b90*/  @P2 BRA `(.L_x_45) ;  /* 0x0000000000042947 */ /* 0x000fea0003800000 */
[----:B------:R0:W5:Y:S02]  /*5ba0*/  LDG.E.U8 R44, desc[UR16][R32.64+0x9] ;  /* 0x00000910202c7981 */ /* 0x000164000c1e1100 */
.L_x_45:
[----:B------:R-:W-:Y:S05]  /*5bb0*/  BSYNC B1 ;  /* 0x0000000000017941 */ /* 0x000fea0003800000 */
.L_x_44:
        /* <DEDUP_REMOVED lines=12> */
.L_x_47:
[----:B------:R-:W-:Y:S05]  /*5c80*/  BSYNC B1 ;  /* 0x0000000000017941 */ /* 0x000fea0003800000 */
.L_x_46:
        /* <DEDUP_REMOVED lines=12> */
.L_x_49:
[----:B------:R-:W-:Y:S05]  /*5d50*/  BSYNC B1 ;  /* 0x0000000000017941 */ /* 0x000fea0003800000 */
.L_x_48:
        /* <DEDUP_REMOVED lines=12> */
.L_x_51:
[----:B------:R-:W-:Y:S05]  /*5e20*/  BSYNC B1 ;  /* 0x0000000000017941 */ /* 0x000fea0003800000 */
.L_x_50:
        /* <DEDUP_REMOVED lines=12> */
.L_x_53:
[----:B------:R-:W-:Y:S05]  /*5ef0*/  BSYNC B1 ;  /* 0x0000000000017941 */ /* 0x000fea0003800000 */
.L_x_52:
        /* <DEDUP_REMOVED lines=12> */
.L_x_55:
[----:B------:R-:W-:Y:S05]  /*5fc0*/  BSYNC B1 ;  /* 0x0000000000017941 */ /* 0x000fea0003800000 */
.L_x_54:
        /* <DEDUP_REMOVED lines=12> */
.L_x_57:
[----:B------:R-:W-:Y:S05]  /*6090*/  BSYNC B1 ;  /* 0x0000000000017941 */ /* 0x000fea0003800000 */
.L_x_56:
        /* <DEDUP_REMOVED lines=12> */
.L_x_59:
[----:B------:R-:W-:Y:S05]  /*6160*/  BSYNC B1 ;  /* 0x0000000000017941 */ /* 0x000fea0003800000 */
.L_x_58:
        /* <DEDUP_REMOVED lines=12> */
.L_x_61:
[----:B------:R-:W-:Y:S05]  /*6230*/  BSYNC B1 ;  /* 0x0000000000017941 */ /* 0x000fea0003800000 */
.L_x_60:
        /* <DEDUP_REMOVED lines=12> */
.L_x_63:
[----:B------:R-:W-:Y:S05]  /*6300*/  BSYNC B1 ;  /* 0x0000000000017941 */ /* 0x000fea0003800000 */
.L_x_62:
        /* <DEDUP_REMOVED lines=12> */
.L_x_65:
[----:B------:R-:W-:Y:S05]  /*63d0*/  BSYNC B1 ;  /* 0x0000000000017941 */ /* 0x000fea0003800000 */
.L_x_64:
        /* <DEDUP_REMOVED lines=12> */
.L_x_67:
[----:B------:R-:W-:Y:S05]  /*64a0*/  BSYNC B1 ;  /* 0x0000000000017941 */ /* 0x000fea0003800000 */
.L_x_66:
        /* <DEDUP_REMOVED lines=12> */
.L_x_69:
[----:B------:R-:W-:Y:S05]  /*6570*/  BSYNC B1 ;  /* 0x0000000000017941 */ /* 0x000fea0003800000 */
.L_x_68:
        /* <DEDUP_REMOVED lines=12> */
.L_x_71:
[----:B------:R-:W-:Y:S05]  /*6640*/  BSYNC B1 ;  /* 0x0000000000017941 */ /* 0x000fea0003800000 */
.L_x_70:
        /* <DEDUP_REMOVED lines=12> */
.L_x_73:
[----:B------:R-:W-:Y:S05]  /*6710*/  BSYNC B1 ;  /* 0x0000000000017941 */ /* 0x000fea0003800000 */
.L_x_72:
        /* <DEDUP_REMOVED lines=12> */
.L_x_75:
[----:B------:R-:W-:Y:S05]  /*67e0*/  BSYNC B1 ;  /* 0x0000000000017941 */ /* 0x000fea0003800000 */
.L_x_74:
        /* <DEDUP_REMOVED lines=12> */
.L_x_77:
[----:B------:R-:W-:Y:S05]  /*68b0*/  BSYNC B1 ;  /* 0x0000000000017941 */ /* 0x000fea0003800000 */
.L_x_76:
        /* <DEDUP_REMOVED lines=12> */
.L_x_79:
[----:B------:R-:W-:Y:S05]  /*6980*/  BSYNC B1 ;  /* 0x0000000000017941 */ /* 0x000fea0003800000 */
.L_x_78:
        /* <DEDUP_REMOVED lines=12> */
.L_x_81:
[----:B------:R-:W-:Y:S05]  /*6a50*/  BSYNC B1 ;  /* 0x0000000000017941 */ /* 0x000fea0003800000 */
.L_x_80:
        /* <DEDUP_REMOVED lines=12> */
.L_x_83:
[----:B------:R-:W-:Y:S05]  /*6b20*/  BSYNC B1 ;  /* 0x0000000000017941 */ /* 0x000fea0003800000 */
.L_x_82:
        /* <DEDUP_REMOVED lines=12> */
.L_x_85:
[----:B------:R-:W-:Y:S05]  /*6bf0*/  BSYNC B1 ;  /* 0x0000000000017941 */ /* 0x000fea0003800000 */
.L_x_84:
        /* <DEDUP_REMOVED lines=12> */
.L_x_87:
[----:B------:R-:W-:Y:S05]  /*6cc0*/  BSYNC B1 ;  /* 0x0000000000017941 */ /* 0x000fea0003800000 */
.L_x_86:
        /* <DEDUP_REMOVED lines=12> */
.L_x_89:
[----:B------:R-:W-:Y:S05]  /*6d90*/  BSYNC B1 ;  /* 0x0000000000017941 */ /* 0x000fea0003800000 */
.L_x_88:
        /* <DEDUP_REMOVED lines=12> */
.L_x_91:
[----:B------:R-:W-:Y:S05]  /*6e60*/  BSYNC B1 ;  /* 0x0000000000017941 */ /* 0x000fea0003800000 */
.L_x_90:
        /* <DEDUP_REMOVED lines=12> */
.L_x_93:
[----:B------:R-:W-:Y:S05]  /*6f30*/  BSYNC B1 ;  /* 0x0000000000017941 */ /* 0x000fea0003800000 */
.L_x_92:
        /* <DEDUP_REMOVED lines=12> */
.L_x_95:
[----:B------:R-:W-:Y:S05]  /*7000*/  BSYNC B1 ;  /* 0x0000000000017941 */ /* 0x000fea0003800000 */
.L_x_94:
        /* <DEDUP_REMOVED lines=12> */
.L_x_97:
[----:B------:R-:W-:Y:S05]  /*70d0*/  BSYNC B1 ;  /* 0x0000000000017941 */ /* 0x000fea0003800000 */
.L_x_96:
        /* <DEDUP_REMOVED lines=12> */
.L_x_99:
[----:B------:R-:W-:Y:S05]  /*71a0*/  BSYNC B1 ;  /* 0x0000000000017941 */ /* 0x000fea0003800000 */
.L_x_98:
        /* <DEDUP_REMOVED lines=12> */
.L_x_101:
[----:B------:R-:W-:Y:S05]  /*7270*/  BSYNC B1 ;  /* 0x0000000000017941 */ /* 0x000fea0003800000 */
.L_x_100:
        /* <DEDUP_REMOVED lines=12> */
.L_x_103:
[----:B------:R-:W-:Y:S05]  /*7340*/  BSYNC B1 ;  /* 0x0000000000017941 */ /* 0x000fea0003800000 */
.L_x_102:
        /* <DEDUP_REMOVED lines=12> */
.L_x_105:
[----:B------:R-:W-:Y:S05]  /*7410*/  BSYNC B1 ;  /* 0x0000000000017941 */ /* 0x000fea0003800000 */
.L_x_104:
        /* <DEDUP_REMOVED lines=12> */
.L_x_107:
[----:B------:R-:W-:Y:S05]  /*74e0*/  BSYNC B1 ;  /* 0x0000000000017941 */ /* 0x000fea0003800000 */
.L_x_106:
        /* <DEDUP_REMOVED lines=12> */
.L_x_109:
[----:B------:R-:W-:Y:S05]  /*75b0*/  BSYNC B1 ;  /* 0x0000000000017941 */ /* 0x000fea0003800000 */
.L_x_108:
        /* <DEDUP_REMOVED lines=12> */
.L_x_111:
[----:B------:R-:W-:Y:S05]  /*7680*/  BSYNC B1 ;  /* 0x0000000000017941 */ /* 0x000fea0003800000 */
.L_x_110:
        /* <DEDUP_REMOVED lines=12> */
.L_x_113:
[----:B------:R-:W-:Y:S05]  /*7750*/  BSYNC B1 ;  /* 0x0000000000017941 */ /* 0x000fea0003800000 */
.L_x_112:
        /* <DEDUP_REMOVED lines=12> */
.L_x_115:
[----:B------:R-:W-:Y:S05]  /*7820*/  BSYNC B1 ;  /* 0x0000000000017941 */ /* 0x000fea0003800000 */
.L_x_114:
        /* <DEDUP_REMOVED lines=12> */
.L_x_117:
[----:B------:R-:W-:Y:S05]  /*78f0*/  BSYNC B1 ;  /* 0x0000000000017941 */ /* 0x000fea0003800000 */
.L_x_116:
        /* <DEDUP_REMOVED lines=12> */
.L_x_119:
[----:B------:R-:W-:Y:S05]  /*79c0*/  BSYNC B1 ;  /* 0x0000000000017941 */ /* 0x000fea0003800000 */
.L_x_118:
        /* <DEDUP_REMOVED lines=12> */
.L_x_121:
[----:B------:R-:W-:Y:S05]  /*7a90*/  BSYNC B1 ;  /* 0x0000000000017941 */ /* 0x000fea0003800000 */
.L_x_120:
        /* <DEDUP_REMOVED lines=12> */
.L_x_123:
[----:B------:R-:W-:Y:S05]  /*7b60*/  BSYNC B1 ;  /* 0x0000000000017941 */ /* 0x000fea0003800000 */
.L_x_122:
        /* <DEDUP_REMOVED lines=12> */
.L_x_125:
[----:B------:R-:W-:Y:S05]  /*7c30*/  BSYNC B1 ;  /* 0x0000000000017941 */ /* 0x000fea0003800000 */
.L_x_124:
        /* <DEDUP_REMOVED lines=12> */
.L_x_127:
[----:B------:R-:W-:Y:S05]  /*7d00*/  BSYNC B1 ;  /* 0x0000000000017941 */ /* 0x000fea0003800000 */
.L_x_126:
        /* <DEDUP_REMOVED lines=12> */
.L_x_129:
[----:B------:R-:W-:Y:S05]  /*7dd0*/  BSYNC B1 ;  /* 0x0000000000017941 */ /* 0x000fea0003800000 */
.L_x_128:
        /* <DEDUP_REMOVED lines=12> */
.L_x_131:
[----:B------:R-:W-:Y:S05]  /*7ea0*/  BSYNC B1 ;  /* 0x0000000000017941 */ /* 0x000fea0003800000 */
.L_x_130:
        /* <DEDUP_REMOVED lines=12> */
.L_x_133:
[----:B------:R-:W-:Y:S05]  /*7f70*/  BSYNC B1 ;  /* 0x0000000000017941 */ /* 0x000fea0003800000 */
.L_x_132:
        /* <DEDUP_REMOVED lines=12> */
.L_x_135:
[----:B------:R-:W-:Y:S05]  /*8040*/  BSYNC B1 ;  /* 0x0000000000017941 */ /* 0x000fea0003800000 */
.L_x_134:
        /* <DEDUP_REMOVED lines=12> */
.L_x_137:
[----:B------:R-:W-:Y:S05]  /*8110*/  BSYNC B1 ;  /* 0x0000000000017941 */ /* 0x000fea0003800000 */
.L_x_136:
        /* <DEDUP_REMOVED lines=12> */
.L_x_139:
[----:B------:R-:W-:Y:S05]  /*81e0*/  BSYNC B1 ;  /* 0x0000000000017941 */ /* 0x000fea0003800000 */
.L_x_138:
        /* <DEDUP_REMOVED lines=12> */
.L_x_141:
[----:B------:R-:W-:Y:S05]  /*82b0*/  BSYNC B1 ;  /* 0x0000000000017941 */ /* 0x000fea0003800000 */
.L_x_140:
        /* <DEDUP_REMOVED lines=12> */
.L_x_143:
[----:B------:R-:W-:Y:S05]  /*8380*/  BSYNC B1 ;  /* 0x0000000000017941 */ /* 0x000fea0003800000 */
.L_x_142:
        /* <DEDUP_REMOVED lines=12> */
.L_x_145:
[----:B------:R-:W-:Y:S05]  /*8450*/  BSYNC B1 ;  /* 0x0000000000017941 */ /* 0x000fea0003800000 */
.L_x_144:
        /* <DEDUP_REMOVED lines=12> */
.L_x_147:
[----:B------:R-:W-:Y:S05]  /*8520*/  BSYNC B1 ;  /* 0x0000000000017941 */ /* 0x000fea0003800000 */
.L_x_146:
        /* <DEDUP_REMOVED lines=12> */
.L_x_149:
[----:B------:R-:W-:Y:S05]  /*85f0*/  BSYNC B1 ;  /* 0x0000000000017941 */ /* 0x000fea0003800000 */
.L_x_148:
        /* <DEDUP_REMOVED lines=12> */
.L_x_151:
[----:B------:R-:W-:Y:S05]  /*86c0*/  BSYNC B1 ;  /* 0x0000000000017941 */ /* 0x000fea0003800000 */
.L_x_150:
        /* <DEDUP_REMOVED lines=12> */
.L_x_153:
[----:B------:R-:W-:Y:S05]  /*8790*/  BSYNC B1 ;  /* 0x0000000000017941 */ /* 0x000fea0003800000 */
.L_x_152:
        /* <DEDUP_REMOVED lines=12> */
.L_x_155:
[----:B------:R-:W-:Y:S05]  /*8860*/  BSYNC B1 ;  /* 0x0000000000017941 */ /* 0x000fea0003800000 */
.L_x_154:
        /* <DEDUP_REMOVED lines=12> */
.L_x_157:
[----:B------:R-:W-:Y:S05]  /*8930*/  BSYNC B1 ;  /* 0x0000000000017941 */ /* 0x000fea0003800000 */
.L_x_156:
[----:B-----5:R-:W-:Y:S01]  /*8940*/  LOP3.LUT R44, R44, 0xff, RZ, 0xc0, !PT ;  /* 0x000000ff2c2c7812 */ /* 0x020fe200078ec0ff */
[----:B------:R-:W-:Y:S01]  /*8950*/  BSSY B1, `(.L_x_158) ;  /* 0x000000b000017945 */ /* 0x000fe20003800000 */
[----:B------:R-:W-:Y:S02]  /*8960*/  ISETP.LT.OR P2, PT, R41, 0x79, !P1 ;  /* 0x000000792900780c */ /* 0x000fe40004f41670 */
[----:B------:R-:W-:Y:S02]  /*8970*/  F2FP.F16.E4M3.UNPACK_B R44, R44 ;  /* 0x0000002cff2c723e */ /* 0x000fe400020006ff */
[----:B0-2---:R-:W-:-:S03]  /*8980*/  PRMT R32, RZ, 0x7610, R32 ;  /* 0x00007610ff207816 */ /* 0x005fc60000000020 */
[----:B------:R-:W-:-:S05]  /*8990*/  HADD2.F32 R44, -RZ, R44.H0_H0 ;  /* 0x2000002cff2c7230 */ /* 0x000fca0000004100 */
[----:B------:R-:W-:-:S04]  /*89a0*/  FMUL R44, R44, UR21 ;  /* 0x000000152c2c7c20 */ /* 0x000fc80008400000 */
[----:B------:R-:W-:-:S05]  /*89b0*/  FFMA R44, R165, UR20, R44 ;  /* 0x00000014a52c7c23 */ /* 0x000fca000800002c */
[----:B------:R-:W-:-:S05]  /*89c0*/  F2FP.SATFINITE.E4M3.F32.PACK_AB_MERGE_C R33, RZ, R44, RZ ;  /* 0x0000002cff21723e */ /* 0x000fca00048070ff */
[----:B------:R0:W-:Y:S01]  /*89d0*/  @!P0 STG.E.U8 desc[UR16][R24.64+0x79], R33 ;  /* 0x0000792118008986 */ /* 0x0001e2000c101110 */
[----:B------:R-:W-:Y:S05]  /*89e0*/  @P2 BRA `(.L_x_159) ;  /* 0x0000000000042947 */ /* 0x000fea0003800000 */
[----:B------:R2:W5:Y:S02]  /*89f0*/  LDG.E.U8 R32, desc[UR16][R34.64+0x78] ;  /* 0x0000781022207981 */ /* 0x000564000c1e1100 */
.L_x_159:
[----:B------:R-:W-:Y:S05]  /*8a00*/  BSYNC B1 ;  /* 0x0000000000017941 */ /* 0x000fea0003800000 */
.L_x_158:
[----:B-----5:R-:W-:Y:S01]  /*8a10*/  LOP3.LUT R32, R32, 0xff, RZ, 0xc0, !PT ;  /* 0x000000ff20207812 */ /* 0x020fe200078ec0ff */
[----:B------:R-:W-:Y:S01]  /*8a20*/  BSSY B1, `(.L_x_160) ;  /* 0x000000b000017945 */ /* 0x000fe20003800000 */
[----:B------:R-:W-:Y:S02]  /*8a30*/  ISETP.LT.OR P1, PT, R41, 0x7a, !P1 ;  /* 0x0000007a2900780c */ /* 0x000fe40004f21670 */
[----:B------:R-:W-:Y:S02]  /*8a40*/  F2FP.F16.E4M3.UNPACK_B R32, R32 ;  /* 0x00000020ff20723e */ /* 0x000fe400020006ff */
[----:B01----:R-:W-:-:S03]  /*8a50*/  PRMT R24, RZ, 0x7610, R24 ;  /* 0x00007610ff187816 */ /* 0x003fc60000000018 */
[----:B------:R-:W-:-:S05]  /*8a60*/  HADD2.F32 R32, -RZ, R32.H0_H0 ;  /* 0x20000020ff207230 */ /* 0x000fca0000004100 */
[----:B------:R-:W-:-:S04]  /*8a70*/  FMUL R25, R32, UR21 ;  /* 0x0000001520197c20 */ /* 0x000fc80008400000 */
[----:B------:R-:W-:-:S05]  /*8a80*/  FFMA R25, R164, UR20, R25 ;  /* 0x00000014a4197c23 */ /* 0x000fca0008000019 */
[----:B------:R-:W-:-:S05]  /*8a90*/  F2FP.SATFINITE.E4M3.F32.PACK_AB_MERGE_C R25, RZ, R25, RZ ;  /* 0x00000019ff19723e */ /* 0x000fca00048070ff */
[----:B------:R0:W-:Y:S01]  /*8aa0*/  @!P2 STG.E.U8 desc[UR16][R26.64+0x78], R25 ;  /* 0x000078191a00a986 */ /* 0x0001e2000c101110 */
[----:B------:R-:W-:Y:S05]  /*8ab0*/  @P1 BRA `(.L_x_161) ;  /* 0x0000000000041947 */ /* 0x000fea0003800000 */
[----:B------:R1:W5:Y:S02]  /*8ac0*/  LDG.E.U8 R24, desc[UR16][R34.64+0x79] ;  /* 0x0000791022187981 */ /* 0x000364000c1e1100 */
.L_x_161:
[----:B------:R-:W-:Y:S05]  /*8ad0*/  BSYNC B1 ;  /* 0x0000000000017941 */ /* 0x000fea0003800000 */
.L_x_160:
[----:B-----5:R-:W-:Y:S01]  /*8ae0*/  LOP3.LUT R24, R24, 0xff, RZ, 0xc0, !PT ;  /* 0x000000ff18187812 */ /* 0x020fe200078ec0ff */
[----:B------:R-:W-:Y:S01]  /*8af0*/  BSSY B1, `(.L_x_162) ;  /* 0x0000013000017945 */ /* 0x000fe20003800000 */
[----:B------:R-:W-:Y:S02]  /*8b00*/  IADD3 R33, P0, R43, 0x80, RZ ;  /* 0x000000802b217810 */ /* 0x000fe40007f1e0ff */
[----:B------:R-:W-:-:S03]  /*8b10*/  F2FP.F16.E4M3.UNPACK_B R24, R24 ;  /* 0x00000018ff18723e */ /* 0x000fc600020006ff */
[----:B0-----:R-:W-:Y:S01]  /*8b20*/  IMAD.X R25, RZ, RZ, R39, P0 ;  /* 0x000000ffff197224 */ /* 0x001fe200000e0627 */
[----:B------:R-:W-:Y:S01]  /*8b30*/  ISETP.GE.AND P0, PT, R42, 0x81, PT ;  /* 0x000000812a00780c */ /* 0x000fe20003f06270 */
[----:B------:R-:W-:Y:S02]  /*8b40*/  HADD2.F32 R24, -RZ, R24.H0_H0 ;  /* 0x20000018ff187230 */ /* 0x000fe40000004100 */
[----:B-12-4-:R-:W-:Y:S01]  /*8b50*/  IMAD R34, R25, UR6, RZ ;  /* 0x0000000619227c24 */ /* 0x016fe2000f8e02ff */
        /* <DEDUP_REMOVED lines=12> */
.L_x_163:
[----:B------:R-:W-:Y:S05]  /*8c20*/  BSYNC B1 ;  /* 0x0000000000017941 */ /* 0x000fea0003800000 */
.L_x_162:
[----:B-----5:R-:W-:Y:S01]  /*8c30*/  LOP3.LUT R32, R32, 0xff, RZ, 0xc0, !PT ;  /* 0x000000ff20207812 */ /* 0x020fe200078ec0ff */
[----:B------:R-:W-:Y:S01]  /*8c40*/  BSSY B1, `(.L_x_164) ;  /* 0x000000b000017945 */ /* 0x000fe20003800000 */
[----:B------:R-:W-:Y:S02]  /*8c50*/  ISETP.LT.OR P2, PT, R41, 0x2, !P0 ;  /* 0x000000022900780c */ /* 0x000fe40004741670 */
[----:B------:R-:W-:Y:S02]  /*8c60*/  F2FP.F16.E4M3.UNPACK_B R32, R32 ;  /* 0x00000020ff20723e */ /* 0x000fe400020006ff */
[----:B0-----:R-:W-:-:S03]  /*8c70*/  PRMT R26, RZ, 0x7610, R26 ;  /* 0x00007610ff1a7816 */ /* 0x001fc6000000001a */
[----:B------:R-:W-:-:S05]  /*8c80*/  HADD2.F32 R32, -RZ, R32.H0_H0 ;  /* 0x20000020ff207230 */ /* 0x000fca0000004100 */
[----:B------:R-:W-:-:S04]  /*8c90*/  FMUL R27, R32, UR21 ;  /* 0x00000015201b7c20 */ /* 0x000fc80008400000 */
[----:B------:R-:W-:-:S05]  /*8ca0*/  FFMA R27, R162, UR20, R27 ;  /* 0x00000014a21b7c23 */ /* 0x000fca000800001b */
[----:B------:R-:W-:-:S05]  /*8cb0*/  F2FP.SATFINITE.E4M3.F32.PACK_AB_MERGE_C R27, RZ, R27, RZ ;  /* 0x0000001bff1b723e */ /* 0x000fca00048070ff */
[----:B------:R0:W-:Y:S01]  /*8cc0*/  @!P3 STG.E.U8 desc[UR16][R28.64], R27 ;  /* 0x0000001b1c00b986 */ /* 0x0001e2000c101110 */
[----:B------:R-:W-:Y:S05]  /*8cd0*/  @P2 BRA `(.L_x_165) ;  /* 0x0000000000042947 */ /* 0x000fea0003800000 */
[----:B------:R2:W5:Y:S02]  /*8ce0*/  LDG.E.U8 R26, desc[UR16][R24.64+0x1] ;  /* 0x00000110181a7981 */ /* 0x000564000c1e1100 */
.L_x_165:
[----:B------:R-:W-:Y:S05]  /*8cf0*/  BSYNC B1 ;  /* 0x0000000000017941 */ /* 0x000fea0003800000 */
.L_x_164:
[----:B-----5:R-:W-:Y:S01]  /*8d00*/  LOP3.LUT R26, R26, 0xff, RZ, 0xc0, !PT ;  /* 0x000000ff1a1a7812 */ /* 0x020fe200078ec0ff */
[----:B------:R-:W-:Y:S01]  /*8d10*/  BSSY B1, `(.L_x_166) ;  /* 0x0000013000017945 */ /* 0x000fe20003800000 */
[----:B------:R-:W-:Y:S02]  /*8d20*/  IADD3 R43, P1, R43, 0x88, RZ ;  /* 0x000000882b2b7810 */ /* 0x000fe40007f3e0ff */
[----:B------:R-:W-:Y:S02]  /*8d30*/  F2FP.F16.E4M3.UNPACK_B R26, R26 ;  /* 0x0000001aff1a723e */ /* 0x000fe400020006ff */
[----:B------:R-:W-:Y:S01]  /*8d40*/  PRMT R32, RZ, 0x7610, R32 ;  /* 0x00007610ff207816 */ /* 0x000fe20000000020 */
[----:B------:R-:W-:Y:S01]  /*8d50*/  IMAD.X R38, RZ, RZ, R39, P1 ;  /* 0x000000ffff267224 */ /* 0x000fe200008e0627 */
[----:B------:R-:W-:Y:S01]  /*8d60*/  ISETP.GE.AND P1, PT, R42, 0x89, PT ;  /* 0x000000892a00780c */ /* 0x000fe20003f26270 */
[----:B------:R-:W-:Y:S02]  /*8d70*/  HADD2.F32 R26, -RZ, R26.H0_H0 ;  /* 0x2000001aff1a7230 */ /* 0x000fe40000004100 */
[----:B------:R-:W-:Y:S01]  /*8d80*/  IMAD R38, R38, UR6, RZ ;  /* 0x0000000626267c24 */ /* 0x000fe2000f8e02ff */
[----:B------:R-:W-:Y:S01]  /*8d90*/  ISETP.LT.OR P5, PT, R41, 0x1, !P1 ;  /* 0x000000012900780c */ /* 0x000fe20004fa1670 */
[----:B------:R-:W-:-:S04]  /*8da0*/  IMAD.WIDE.U32 R36, R43, UR6, R36 ;  /* 0x000000062b247c25 */ /* 0x000fc8000f8e0024 */
[----:B------:R-:W-:Y:S01]  /*8db0*/  FMUL R26, R26, UR21 ;  /* 0x000000151a1a7c20 */ /* 0x000fe20008400000 */
[----:B------:R-:W-:-:S03]  /*8dc0*/  IMAD R43, R43, UR7, R38 ;  /* 0x000000072b2b7c24 */ /* 0x000fc6000f8e0226 */
[----:B------:R-:W-:Y:S01]  /*8dd0*/  FFMA R161, R161, UR20, R26 ;  /* 0x00000014a1a17c23 */ /* 0x000fe2000800001a */
[----:B------:R-:W-:-:S04]  /*8de0*/  IADD3 R26, P3, R36, UR8, RZ ;  /* 0x00000008241a7c10 */ /* 0x000fc8000ff7e0ff */
[----:B------:R-:W-:Y:S02]  /*8df0*/  F2FP.SATFINITE.E4M3.F32.PACK_AB_MERGE_C R161, RZ, R161, RZ ;  /* 0x000000a1ffa1723e */ /* 0x000fe400048070ff */
[----:B0-----:R-:W-:-:S03]  /*8e00*/  IADD3.X R27, R37, UR9, R43, P3, !PT ;  /* 0x00000009251b7c10 */ /* 0x001fc60009ffe42b */
[----:B------:R0:W-:Y:S01]  /*8e10*/  @!P2 STG.E.U8 desc[UR16][R28.64+0x1], R161 ;  /* 0x000001a11c00a986 */ /* 0x0001e2000c101110 */
[----:B------:R-:W-:Y:S05]  /*8e20*/  @P5 BRA `(.L_x_167) ;  /* 0x0000000000045947 */ /* 0x000fea0003800000 */
[----:B------:R4:W5:Y:S02]  /*8e30*/  LDG.E.U8 R32, desc[UR16][R26.64] ;  /* 0x000000101a207981 */ /* 0x000964000c1e1100 */
.L_x_167:
[----:B------:R-:W-:Y:S05]  /*8e40*/  BSYNC B1 ;  /* 0x0000000000017941 */ /* 0x000fea0003800000 */
.L_x_166:
        /* <DEDUP_REMOVED lines=12> */
.L_x_169:
[----:B------:R-:W-:Y:S05]  /*8f10*/  BSYNC B1 ;  /* 0x0000000000017941 */ /* 0x000fea0003800000 */
.L_x_168:
        /* <DEDUP_REMOVED lines=12> */
.L_x_171:
[----:B------:R-:W-:Y:S05]  /*8fe0*/  BSYNC B1 ;  /* 0x0000000000017941 */ /* 0x000fea0003800000 */
.L_x_170:
        /* <DEDUP_REMOVED lines=12> */
.L_x_173:
[----:B------:R-:W-:Y:S05]  /*90b0*/  BSYNC B1 ;  /* 0x0000000000017941 */ /* 0x000fea0003800000 */
.L_x_172:
        /* <DEDUP_REMOVED lines=12> */
.L_x_175:
[----:B------:R-:W-:Y:S05]  /*9180*/  BSYNC B1 ;  /* 0x0000000000017941 */ /* 0x000fea0003800000 */
.L_x_174:
        /* <DEDUP_REMOVED lines=12> */
.L_x_177:
[----:B------:R-:W-:Y:S05]  /*9250*/  BSYNC B1 ;  /* 0x0000000000017941 */ /* 0x000fea0003800000 */
.L_x_176:
        /* <DEDUP_REMOVED lines=12> */
.L_x_179:
[----:B------:R-:W-:Y:S05]  /*9320*/  BSYNC B1 ;  /* 0x0000000000017941 */ /* 0x000fea0003800000 */
.L_x_178:
        /* <DEDUP_REMOVED lines=12> */
.L_x_181:
[----:B------:R-:W-:Y:S05]  /*93f0*/  BSYNC B1 ;  /* 0x0000000000017941 */ /* 0x000fea0003800000 */
.L_x_180:
        /* <DEDUP_REMOVED lines=12> */
.L_x_183:
[----:B------:R-:W-:Y:S05]  /*94c0*/  BSYNC B1 ;  /* 0x0000000000017941 */ /* 0x000fea0003800000 */
.L_x_182:
        /* <DEDUP_REMOVED lines=12> */
.L_x_185:
[----:B------:R-:W-:Y:S05]  /*9590*/  BSYNC B1 ;  /* 0x0000000000017941 */ /* 0x000fea0003800000 */
.L_x_184:
[----:B-----5:R-:W-:Y:S01]  /*95a0*/  LOP3.LUT R32, R32, 0xff, RZ, 0xc0, !PT ;  /* 0x000000ff20207812 */ /* 0x020fe200078ec0ff */
[----:B------:R-:W-:Y:S01]  /*95b0*/  BSSY B1, `(.L_x_186) ;  /* 0x000000b000017945 */ /* 0x000fe20003800000 */
[----:B------:R-:W-:Y:S02]  /*95c0*/  ISETP.LT.OR P3, PT, R41, 0x19, !P0 ;  /* 0x000000192900780c */ /* 0x000fe40004761670 */
[----:B------:R-:W-:-:S05]  /*95d0*/  F2FP.F16.E4M3.UNPACK_B R32, R32 ;  /* 0x00000020ff20723e */ /* 0x000fca00020006ff */
[----:B------:R-:W-:-:S05]  /*95e0*/  HADD2.F32 R32, -RZ, R32.H0_H0 ;  /* 0x20000020ff207230 */ /* 0x000fca0000004100 */
[----:B------:R-:W-:-:S04]  /*95f0*/  FMUL R32, R32, UR21 ;  /* 0x0000001520207c20 */ /* 0x000fc80008400000 */
[----:B------:R-:W-:Y:S01]  /*9600*/  FFMA R32, R23, UR20, R32 ;  /* 0x0000001417207c23 */ /* 0x000fe20008000020 */
[----:B------:R-:W-:-:S04]  /*9610*/  PRMT R23, RZ, 0x7610, R23 ;  /* 0x00007610ff177816 */ /* 0x000fc80000000017 */
[----:B0-----:R-:W-:-:S05]  /*9620*/  F2FP.SATFINITE.E4M3.F32.PACK_AB_MERGE_C R33, RZ, R32, RZ ;  /* 0x00000020ff21723e */ /* 0x001fca00048070ff */
[----:B------:R0:W-:Y:S01]  /*9630*/  @!P2 STG.E.U8 desc[UR16][R30.64+0x11], R33 ;  /* 0x000011211e00a986 */ /* 0x0001e2000c101110 */
[----:B------:R-:W-:Y:S05]  /*9640*/  @P3 BRA `(.L_x_187) ;  /* 0x0000000000043947 */ /* 0x000fea0003800000 */
[----:B------:R0:W5:Y:S02]  /*9650*/  LDG.E.U8 R23, desc[UR16][R24.64+0x18] ;  /* 0x0000181018177981 */ /* 0x000164000c1e1100 */
.L_x_187:
[----:B------:R-:W-:Y:S05]  /*9660*/  BSYNC B1 ;  /* 0x0000000000017941 */ /* 0x000fea0003800000 */
.L_x_186:
        /* <DEDUP_REMOVED lines=8> */
[----:B------:R-:W-:-:S05]  /*96f0*/  F2FP.SATFINITE.E4M3.F32.PACK_AB_MERGE_C R23, RZ, R23, RZ ;  /* 0x00000017ff17723e */ /* 0x000fca00048070ff */
[----:B------:R0:W-:Y:S01]  /*9700*/  @!P3 STG.E.U8 desc[UR16][R28.64+0x18], R23 ;  /* 0x000018171c00b986 */ /* 0x0001e2000c101110 */
[----:B------:R-:W-:Y:S05]  /*9710*/  @P2 BRA `(.L_x_189) ;  /* 0x0000000000042947 */ /* 0x000fea0003800000 */
[----:B------:R0:W5:Y:S02]  /*9720*/  LDG.E.U8 R22, desc[UR16][R24.64+0x19] ;  /* 0x0000191018167981 */ /* 0x000164000c1e1100 */
.L_x_189:
[----:B------:R-:W-:Y:S05]  /*9730*/  BSYNC B1 ;  /* 0x0000000000017941 */ /* 0x000fea0003800000 */
.L_x_188:
        /* <DEDUP_REMOVED lines=12> */
.L_x_191:
[----:B------:R-:W-:Y:S05]  /*9800*/  BSYNC B1 ;  /* 0x0000000000017941 */ /* 0x000fea0003800000 */
.L_x_190:
        /* <DEDUP_REMOVED lines=12> */
.L_x_193:
[----:B------:R-:W-:Y:S05]  /*98d0*/  BSYNC B1 ;  /* 0x0000000000017941 */ /* 0x000fea0003800000 */
.L_x_192:
        /* <DEDUP_REMOVED lines=12> */
.L_x_195:
[----:B------:R-:W-:Y:S05]  /*99a0*/  BSYNC B1 ;  /* 0x0000000000017941 */ /* 0x000fea0003800000 */
.L_x_194:
        /* <DEDUP_REMOVED lines=12> */
.L_x_197:
[----:B------:R-:W-:Y:S05]  /*9a70*/  BSYNC B1 ;  /* 0x0000000000017941 */ /* 0x000fea0003800000 */
.L_x_196:
        /* <DEDUP_REMOVED lines=12> */
.L_x_199:
[----:B------:R-:W-:Y:S05]  /*9b40*/  BSYNC B1 ;  /* 0x0000000000017941 */ /* 0x000fea0003800000 */
.L_x_198:
        /* <DEDUP_REMOVED lines=12> */
.L_x_201:
[----:B------:R-:W-:Y:S05]  /*9c10*/  BSYNC B1 ;  /* 0x0000000000017941 */ /* 0x000fea0003800000 */
.L_x_200:
        /* <DEDUP_REMOVED lines=12> */
.L_x_203:
[----:B------:R-:W-:Y:S05]  /*9ce0*/  BSYNC B1 ;  /* 0x0000000000017941 */ /* 0x000fea0003800000 */
.L_x_202:
        /* <DEDUP_REMOVED lines=12> */
.L_x_205:
[----:B------:R-:W-:Y:S05]  /*9db0*/  BSYNC B1 ;  /* 0x0000000000017941 */ /* 0x000fea0003800000 */
.L_x_204:
        /* <DEDUP_REMOVED lines=12> */
.L_x_207:
[----:B------:R-:W-:Y:S05]  /*9e80*/  BSYNC B1 ;  /* 0x0000000000017941 */ /* 0x000fea0003800000 */
.L_x_206:
        /* <DEDUP_REMOVED lines=12> */
.L_x_209:
[----:B------:R-:W-:Y:S05]  /*9f50*/  BSYNC B1 ;  /* 0x0000000000017941 */ /* 0x000fea0003800000 */
.L_x_208:
        /* <DEDUP_REMOVED lines=12> */
.L_x_211:
[----:B------:R-:W-:Y:S05]  /*a020*/  BSYNC B1 ;  /* 0x0000000000017941 */ /* 0x000fea0003800000 */
.L_x_210:
        /* <DEDUP_REMOVED lines=12> */
.L_x_213:
[----:B------:R-:W-:Y:S05]  /*a0f0*/  BSYNC B1 ;  /* 0x0000000000017941 */ /* 0x000fea0003800000 */
.L_x_212:
        /* <DEDUP_REMOVED lines=12> */
.L_x_215:
[----:B------:R-:W-:Y:S05]  /*a1c0*/  BSYNC B1 ;  /* 0x0000000000017941 */ /* 0x000fea0003800000 */
.L_x_214:
        /* <DEDUP_REMOVED lines=12> */
.L_x_217:
[----:B------:R-:W-:Y:S05]  /*a290*/  BSYNC B1 ;  /* 0x0000000000017941 */ /* 0x000fea0003800000 */
.L_x_216:
        /* <DEDUP_REMOVED lines=12> */
.L_x_219:
[----:B------:R-:W-:Y:S05]  /*a360*/  BSYNC B1 ;  /* 0x0000000000017941 */ /* 0x000fea0003800000 */
.L_x_218:
        /* <DEDUP_REMOVED lines=12> */
.L_x_221:
[----:B------:R-:W-:Y:S05]  /*a430*/  BSYNC B1 ;  /* 0x0000000000017941 */ /* 0x000fea0003800000 */
.L_x_220:
        /* <DEDUP_REMOVED lines=12> */
.L_x_223:
[----:B------:R-:W-:Y:S05]  /*a500*/  BSYNC B1 ;  /* 0x0000000000017941 */ /* 0x000fea0003800000 */
.L_x_222:
        /* <DEDUP_REMOVED lines=12> */
.L_x_225:
[----:B------:R-:W-:Y:S05]  /*a5d0*/  BSYNC B1 ;  /* 0x0000000000017941 */ /* 0x000fea0003800000 */
.L_x_224:
        /* <DEDUP_REMOVED lines=12> */
.L_x_227:
[----:B------:R-:W-:Y:S05]  /*a6a0*/  BSYNC B1 ;  /* 0x0000000000017941 */ /* 0x000fea0003800000 */
.L_x_226:
        /* <DEDUP_REMOVED lines=12> */
.L_x_229:
[----:B------:R-:W-:Y:S05]  /*a770*/  BSYNC B1 ;  /* 0x0000000000017941 */ /* 0x000fea0003800000 */
.L_x_228:
[----:B-----5:R-:W-:Y:S01]  /*a780*/  LOP3.LUT R2, R2, 0xff, RZ, 0xc0, !PT ;  /* 0x000000ff02027812 */ /* 0x020fe200078ec0ff */
[----:B------:R-:W-:Y:S01]  /*a790*/  BSSY B1, `(.L_x_230) ;  /* 0x000000b000017945 */ /* 0x000fe20003800000 */
[----:B------:R-:W-:Y:S02]  /*a7a0*/  ISETP.LT.OR P3, PT, R41, 0x41, !P1 ;  /* 0x000000412900780c */ /* 0x000fe40004f61670 */
[----:B------:R-:W-:-:S05]  /*a7b0*/  F2FP.F16.E4M3.UNPACK_B R2, R2 ;  /* 0x00000002ff02723e */ /* 0x000fca00020006ff */
[----:B------:R-:W-:-:S05]  /*a7c0*/  HADD2.F32 R2, -RZ, R2.H0_H0 ;  /* 0x20000002ff027230 */ /* 0x000fca0000004100 */
[----:B0-----:R-:W-:-:S04]  /*a7d0*/  FMUL R3, R2, UR21 ;  /* 0x0000001502037c20 */ /* 0x001fc80008400000 */
[----:B------:R-:W-:Y:S01]  /*a7e0*/  FFMA R3, R0, UR20, R3 ;  /* 0x0000001400037c23 */ /* 0x000fe20008000003 */
[----:B------:R-:W-:-:S04]  /*a7f0*/  PRMT R0, RZ, 0x7610, R0 ;  /* 0x00007610ff007816 */ /* 0x000fc80000000000 */
[----:B------:R-:W-:-:S05]  /*a800*/  F2FP.SATFINITE.E4M3.F32.PACK_AB_MERGE_C R3, RZ, R3, RZ ;  /* 0x00000003ff03723e */ /* 0x000fca00048070ff */
[----:B------:R0:W-:Y:S01]  /*a810*/  @!P2 STG.E.U8 desc[UR16][R28.64+0x41], R3 ;  /* 0x000041031c00a986 */ /* 0x0001e2000c101110 */
[----:B------:R-:W-:Y:S05]  /*a820*/  @P3 BRA `(.L_x_231) ;  /* 0x0000000000043947 */ /* 0x000fea0003800000 */
[----:B------:R0:W5:Y:S02]  /*a830*/  LDG.E.U8 R0, desc[UR16][R26.64+0x40] ;  /* 0x000040101a007981 */ /* 0x000164000c1e1100 */
.L_x_231:
[----:B------:R-:W-:Y:S05]  /*a840*/  BSYNC B1 ;  /* 0x0000000000017941 */ /* 0x000fea0003800000 */
.L_x_230:
[----:B------:R-:W2:Y:S01]  /*a850*/  LDL.LU R2, [R1] ;  /* 0x0000000001027983 */ /* 0x000ea20000300800 */
[----:B-----5:R-:W-:Y:S01]  /*a860*/  LOP3.LUT R0, R0, 0xff, RZ, 0xc0, !PT ;  /* 0x000000ff00007812 */ /* 0x020fe200078ec0ff */
[----:B------:R-:W-:Y:S01]  /*a870*/  BSSY B1, `(.L_x_232) ;  /* 0x000000b000017945 */ /* 0x000fe20003800000 */
[----:B------:R-:W-:Y:S02]  /*a880*/  ISETP.LT.OR P2, PT, R41, 0x42, !P1 ;  /* 0x000000422900780c */ /* 0x000fe40004f41670 */
[----:B------:R-:W-:-:S05]  /*a890*/  F2FP.F16.E4M3.UNPACK_B R0, R0 ;  /* 0x00000000ff00723e */ /* 0x000fca00020006ff */
[----:B------:R-:W-:-:S05]  /*a8a0*/  HADD2.F32 R0, -RZ, R0.H0_H0 ;  /* 0x20000000ff007230 */ /* 0x000fca0000004100 */
[----:B------:R-:W-:-:S04]  /*a8b0*/  FMUL R0, R0, UR21 ;  /* 0x0000001500007c20 */ /* 0x000fc80008400000 */
[----:B--2---:R-:W-:-:S05]  /*a8c0*/  FFMA R0, R2, UR20, R0 ;  /* 0x0000001402007c23 */ /* 0x004fca0008000000 */
[----:B0-----:R-:W-:Y:S02]  /*a8d0*/  F2FP.SATFINITE.E4M3.F32.PACK_AB_MERGE_C R3, RZ, R0, RZ ;  /* 0x00000000ff03723e */ /* 0x001fe400048070ff */
[----:B------:R-:W-:-:S03]  /*a8e0*/  PRMT R0, RZ, 0x7610, R0 ;  /* 0x00007610ff007816 */ /* 0x000fc60000000000 */
[----:B------:R0:W-:Y:S01]  /*a8f0*/  @!P3 STG.E.U8 desc[UR16][R30.64+0x40], R3 ;  /* 0x000040031e00b986 */ /* 0x0001e2000c101110 */
[----:B------:R-:W-:Y:S05]  /*a900*/  @P2 BRA `(.L_x_233) ;  /* 0x0000000000042947 */ /* 0x000fea0003800000 */
[----:B------:R2:W5:Y:S02]  /*a910*/  LDG.E.U8 R0, desc[UR16][R26.64+0x41] ;  /* 0x000041101a007981 */ /* 0x000564000c1e1100 */
.L_x_233:
[----:B------:R-:W-:Y:S05]  /*a920*/  BSYNC B1 ;  /* 0x0000000000017941 */ /* 0x000fea0003800000 */
.L_x_232:
[----:B------:R-:W3:Y:S01]  /*a930*/  LDL.LU R2, [R1+0x4] ;  /* 0x0000040001027983 */ /* 0x000ee20000300800 */
[----:B-----5:R-:W-:Y:S01]  /*a940*/  LOP3.LUT R0, R0, 0xff, RZ, 0xc0, !PT ;  /* 0x000000ff00007812 */ /* 0x020fe200078ec0ff */
[----:B------:R-:W-:Y:S01]  /*a950*/  BSSY B1, `(.L_x_234) ;  /* 0x000000b000017945 */ /* 0x000fe20003800000 */
[----:B------:R-:W-:Y:S02]  /*a960*/  ISETP.LT.OR P3, PT, R41, 0x49, !P0 ;  /* 0x000000492900780c */ /* 0x000fe40004761670 */
[----:B------:R-:W-:-:S05]  /*a970*/  F2FP.F16.E4M3.UNPACK_B R0, R0 ;  /* 0x00000000ff00723e */ /* 0x000fca00020006ff */
[----:B------:R-:W-:-:S05]  /*a980*/  HADD2.F32 R0, -RZ, R0.H0_H0 ;  /* 0x20000000ff007230 */ /* 0x000fca0000004100 */
[----:B------:R-:W-:-:S04]  /*a990*/  FMUL R0, R0, UR21 ;  /* 0x0000001500007c20 */ /* 0x000fc80008400000 */
[----:B---3--:R-:W-:-:S05]  /*a9a0*/  FFMA R0, R2, UR20, R0 ;  /* 0x0000001402007c23 */ /* 0x008fca0008000000 */
[----:B0-----:R-:W-:Y:S02]  /*a9b0*/  F2FP.SATFINITE.E4M3.F32.PACK_AB_MERGE_C R3, RZ, R0, RZ ;  /* 0x00000000ff03723e */ /* 0x001fe400048070ff */
[----:B------:R-:W-:-:S03]  /*a9c0*/  PRMT R0, RZ, 0x7610, R0 ;  /* 0x00007610ff007816 */ /* 0x000fc60000000000 */
[----:B------:R0:W-:Y:S01]  /*a9d0*/  @!P2 STG.E.U8 desc[UR16][R30.64+0x41], R3 ;  /* 0x000041031e00a986 */ /* 0x0001e2000c101110 */
[----:B------:R-:W-:Y:S05]  /*a9e0*/  @P3 BRA `(.L_x_235) ;  /* 0x0000000000043947 */ /* 0x000fea0003800000 */
[----:B------:R3:W5:Y:S02]  /*a9f0*/  LDG.E.U8 R0, desc[UR16][R24.64+0x48] ;  /* 0x0000481018007981 */ /* 0x000764000c1e1100 */
.L_x_235:
[----:B------:R-:W-:Y:S05]  /*aa00*/  BSYNC B1 ;  /* 0x0000000000017941 */ /* 0x000fea0003800000 */
.L_x_234:
[----:B------:R-:W2:Y:S01]  /*aa10*/  LDL.LU R2, [R1+0x8] ;  /* 0x0000080001027983 */ /* 0x000ea20000300800 */
        /* <DEDUP_REMOVED lines=12> */
.L_x_237:
[----:B------:R-:W-:Y:S05]  /*aae0*/  BSYNC B1 ;  /* 0x0000000000017941 */ /* 0x000fea0003800000 */
.L_x_236:
        /* <DEDUP_REMOVED lines=13> */
.L_x_239:
[----:B------:R-:W-:Y:S05]  /*abc0*/  BSYNC B1 ;  /* 0x0000000000017941 */ /* 0x000fea0003800000 */
.L_x_238:
        /* <DEDUP_REMOVED lines=13> */
.L_x_241:
[----:B------:R-:W-:Y:S05]  /*aca0*/  BSYNC B1 ;  /* 0x0000000000017941 */ /* 0x000fea0003800000 */
.L_x_240:
        /* <DEDUP_REMOVED lines=13> */
.L_x_243:
[----:B------:R-:W-:Y:S05]  /*ad80*/  BSYNC B1 ;  /* 0x0000000000017941 */ /* 0x000fea0003800000 */
.L_x_242:
        /* <DEDUP_REMOVED lines=13> */
.L_x_245:
[----:B------:R-:W-:Y:S05]  /*ae60*/  BSYNC B1 ;  /* 0x0000000000017941 */ /* 0x000fea0003800000 */
.L_x_244:
        /* <DEDUP_REMOVED lines=13> */
.L_x_247:
[----:B------:R-:W-:Y:S05]  /*af40*/  BSYNC B1 ;  /* 0x0000000000017941 */ /* 0x000fea0003800000 */
.L_x_246:
        /* <DEDUP_REMOVED lines=13> */
.L_x_249:
[----:B------:R-:W-:Y:S05]  /*b020*/  BSYNC B1 ;  /* 0x0000000000017941 */ /* 0x000fea0003800000 */
.L_x_248:
        /* <DEDUP_REMOVED lines=13> */
.L_x_251:
[----:B------:R-:W-:Y:S05]  /*b100*/  BSYNC B1 ;  /* 0x0000000000017941 */ /* 0x000fea0003800000 */
.L_x_250:
        /* <DEDUP_REMOVED lines=13> */
.L_x_253:
[----:B------:R-:W-:Y:S05]  /*b1e0*/  BSYNC B1 ;  /* 0x0000000000017941 */ /* 0x000fea0003800000 */
.L_x_252:
        /* <DEDUP_REMOVED lines=13> */
.L_x_255:
[----:B------:R-:W-:Y:S05]  /*b2c0*/  BSYNC B1 ;  /* 0x0000000000017941 */ /* 0x000fea0003800000 */
.L_x_254:
        /* <DEDUP_REMOVED lines=13> */
.L_x_257:
[----:B------:R-:W-:Y:S05]  /*b3a0*/  BSYNC B1 ;  /* 0x0000000000017941 */ /* 0x000fea0003800000 */
.L_x_256:
        /* <DEDUP_REMOVED lines=13> */
.L_x_259:
[----:B------:R-:W-:Y:S05]  /*b480*/  BSYNC B1 ;  /* 0x0000000000017941 */ /* 0x000fea0003800000 */
.L_x_258:
        /* <DEDUP_REMOVED lines=13> */
.L_x_261:
[----:B------:R-:W-:Y:S05]  /*b560*/  BSYNC B1 ;  /* 0x0000000000017941 */ /* 0x000fea0003800000 */
.L_x_260:
        /* <DEDUP_REMOVED lines=13> */
.L_x_263:
[----:B------:R-:W-:Y:S05]  /*b640*/  BSYNC B1 ;  /* 0x0000000000017941 */ /* 0x000fea0003800000 */
.L_x_262:
        /* <DEDUP_REMOVED lines=13> */
.L_x_265:
[----:B------:R-:W-:Y:S05]  /*b720*/  BSYNC B1 ;  /* 0x0000000000017941 */ /* 0x000fea0003800000 */
.L_x_264:
        /* <DEDUP_REMOVED lines=13> */
.L_x_267:
[----:B------:R-:W-:Y:S05]  /*b800*/  BSYNC B1 ;  /* 0x0000000000017941 */ /* 0x000fea0003800000 */
.L_x_266:
        /* <DEDUP_REMOVED lines=13> */
.L_x_269:
[----:B------:R-:W-:Y:S05]  /*b8e0*/  BSYNC B1 ;  /* 0x0000000000017941 */ /* 0x000fea0003800000 */
.L_x_268:
        /* <DEDUP_REMOVED lines=13> */
.L_x_271:
[----:B------:R-:W-:Y:S05]  /*b9c0*/  BSYNC B1 ;  /* 0x0000000000017941 */ /* 0x000fea0003800000 */
.L_x_270:
        /* <DEDUP_REMOVED lines=13> */
.L_x_273:
[----:B------:R-:W-:Y:S05]  /*baa0*/  BSYNC B1 ;  /* 0x0000000000017941 */ /* 0x000fea0003800000 */
.L_x_272:
        /* <DEDUP_REMOVED lines=13> */
.L_x_275:
[----:B------:R-:W-:Y:S05]  /*bb80*/  BSYNC B1 ;  /* 0x0000000000017941 */ /* 0x000fea0003800000 */
.L_x_274:
        /* <DEDUP_REMOVED lines=13> */
.L_x_277:
[----:B------:R-:W-:Y:S05]  /*bc60*/  BSYNC B1 ;  /* 0x0000000000017941 */ /* 0x000fea0003800000 */
.L_x_276:
        /* <DEDUP_REMOVED lines=13> */
.L_x_279:
[----:B------:R-:W-:Y:S05]  /*bd40*/  BSYNC B1 ;  /* 0x0000000000017941 */ /* 0x000fea0003800000 */
.L_x_278:
        /* <DEDUP_REMOVED lines=13> */
.L_x_281:
[----:B------:R-:W-:Y:S05]  /*be20*/  BSYNC B1 ;  /* 0x0000000000017941 */ /* 0x000fea0003800000 */
.L_x_280:
        /* <DEDUP_REMOVED lines=13> */
.L_x_283:
[----:B------:R-:W-:Y:S05]  /*bf00*/  BSYNC B1 ;  /* 0x0000000000017941 */ /* 0x000fea0003800000 */
.L_x_282:
        /* <DEDUP_REMOVED lines=13> */
.L_x_285:
[----:B------:R-:W-:Y:S05]  /*bfe0*/  BSYNC B1 ;  /* 0x0000000000017941 */ /* 0x000fea0003800000 */
.L_x_284:
        /* <DEDUP_REMOVED lines=13> */
.L_x_287:
[----:B------:R-:W-:Y:S05]  /*c0c0*/  BSYNC B1 ;  /* 0x0000000000017941 */ /* 0x000fea0003800000 */
.L_x_286:
        /* <DEDUP_REMOVED lines=13> */
.L_x_289:
[----:B------:R-:W-:Y:S05]  /*c1a0*/  BSYNC B1 ;  /* 0x0000000000017941 */ /* 0x000fea0003800000 */
.L_x_288:
[----:B------:R-:W-:Y:S05]  /*c1b0*/  @P1 BRA `(.L_x_290) ;  /* 0x0000002000ac1947 */ /* 0x000fea0003800000 */
[----:B------:R-:W2:Y:S01]  /*c1c0*/  LDL.LU R2, [R1+0x74] ;  /* 0x0000740001027983 */ /* 0x000ea20000300800 */
[----:B-----5:R-:W-:-:S04]  /*c1d0*/  LOP3.LUT R0, R0, 0xff, RZ, 0xc0, !PT ;  /* 0x000000ff00007812 */ /* 0x020fc800078ec0ff */
[----:B------:R-:W-:-:S05]  /*c1e0*/  F2FP.F16.E4M3.UNPACK_B R0, R0 ;  /* 0x00000000ff00723e */ /* 0x000fca00020006ff */
[----:B------:R-:W-:-:S05]  /*c1f0*/  HADD2.F32 R0, -RZ, R0.H0_H0 ;  /* 0x20000000ff007230 */ /* 0x000fca0000004100 */
[----:B------:R-:W-:-:S04]  /*c200*/  FMUL R0, R0, UR21 ;  /* 0x0000001500007c20 */ /* 0x000fc80008400000 */
[----:B--2---:R-:W-:-:S05]  /*c210*/  FFMA R0, R2, UR20, R0 ;  /* 0x0000001402007c23 */ /* 0x004fca0008000000 */
[----:B0-----:R-:W-:-:S05]  /*c220*/  F2FP.SATFINITE.E4M3.F32.PACK_AB_MERGE_C R3, RZ, R0, RZ ;  /* 0x00000000ff03723e */ /* 0x001fca00048070ff */
[----:B------:R0:W-:Y:S01]  /*c230*/  STG.E.U8 desc[UR16][R30.64+0x79], R3 ;  /* 0x000079031e007986 */ /* 0x0001e2000c101110 */
[----:B------:R-:W-:Y:S05]  /*c240*/  BRA `(.L_x_290) ;  /* 0x0000002000887947 */ /* 0x000fea0003800000 */
.L_x_33:
[C---:B------:R-:W-:Y:S01]  /*c250*/  ISETP.GE.AND P3, PT, R42.reuse, 0x1, PT ;  /* 0x000000012a00780c */ /* 0x040fe20003f66270 */
[----:B------:R-:W2:Y:S01]  /*c260*/  LDL.LU R227, [R1+0x10] ;  /* 0x0000100001e37983 */ /* 0x000ea20000300800 */
[----:B------:R-:W-:Y:S01]  /*c270*/  ISETP.GE.AND P2, PT, R42, 0x9, PT ;  /* 0x000000092a00780c */ /* 0x000fe20003f46270 */
[----:B------:R-:W-:Y:S01]  /*c280*/  FMUL R225, R225, UR20 ;  /* 0x00000014e1e17c20 */ /* 0x000fe20008400000 */
[C---:B------:R-:W-:Y:S01]  /*c290*/  ISETP.LT.OR P0, PT, R41.reuse, 0x1, !P3 ;  /* 0x000000012900780c */ /* 0x040fe20005f01670 */
[----:B------:R-:W-:Y:S01]  /*c2a0*/  FMUL R226, R226, UR20 ;  /* 0x00000014e2e27c20 */ /* 0x000fe20008400000 */
[----:B------:R-:W-:Y:S01]  /*c2b0*/  ISETP.LT.OR P1, PT, R41, 0x2, !P3 ;  /* 0x000000022900780c */ /* 0x000fe20005f21670 */
[----:B------:R-:W-:Y:S01]  /*c2c0*/  FMUL R223, R223, UR20 ;  /* 0x00000014dfdf7c20 */ /* 0x000fe20008400000 */
[----:B------:R-:W-:Y:S01]  /*c2d0*/  ISETP.LT.OR P6, PT, R41, 0x2, !P2 ;  /* 0x000000022900780c */ /* 0x000fe200057c1670 */
[----:B------:R-:W-:Y:S01]  /*c2e0*/  FMUL R224, R224, UR20 ;  /* 0x00000014e0e07c20 */ /* 0x000fe20008400000 */
[----:B------:R-:W-:-:S02]  /*c2f0*/  F2FP.SATFINITE.E4M3.F32.PACK_AB_MERGE_C R33, RZ, R226, RZ ;  /* 0x000000e2ff21723e */ /* 0x000fc400048070ff */
[----:B------:R-:W-:Y:S01]  /*c300*/  F2FP.SATFINITE.E4M3.F32.PACK_AB_MERGE_C R225, RZ, R225, RZ ;  /* 0x000000e1ffe1723e */ /* 0x000fe200048070ff */
[----:B------:R-:W-:Y:S01]  /*c310*/  FMUL R222, R222, UR20 ;  /* 0x00000014dede7c20 */ /* 0x000fe20008400000 */
[----:B------:R-:W-:Y:S01]  /*c320*/  ISETP.LT.OR P5, PT, R41, 0x1, !P2 ;  /* 0x000000012900780c */ /* 0x000fe200057a1670 */
[----:B------:R-:W-:Y:S01]  /*c330*/  FMUL R221, R221, UR20 ;  /* 0x00000014dddd7c20 */ /* 0x000fe20008400000 */
[----:B------:R-:W-:Y:S01]  /*c340*/  F2FP.SATFINITE.E4M3.F32.PACK_AB_MERGE_C R223, RZ, R223, RZ ;  /* 0x000000dfffdf723e */ /* 0x000fe200048070ff */
[----:B------:R0:W-:Y:S01]  /*c350*/  @!P0 STG.E.U8 desc[UR16][R24.64], R33 ;  /* 0x0000002118008986 */ /* 0x0001e2000c101110 */
[----:B------:R-:W-:-:S03]  /*c360*/  ISETP.LT.OR P0, PT, R41, 0x9, !P3 ;  /* 0x000000092900780c */ /* 0x000fc60005f01670 */
[----:B------:R-:W-:Y:S01]  /*c370*/  @!P1 STG.E.U8 desc[UR16][R24.64+0x1], R225 ;  /* 0x000001e118009986 */ /* 0x000fe2000c101110 */
[----:B------:R-:W-:-:S03]  /*c380*/  ISETP.LT.OR P1, PT, R41, 0xa, !P3 ;  /* 0x0000000a2900780c */ /* 0x000fc60005f21670 */
[----:B------:R-:W-:Y:S01]  /*c390*/  @!P6 STG.E.U8 desc[UR16][R26.64+0x1], R223 ;  /* 0x000001df1a00e986 */ /* 0x000fe2000c101110 */
[----:B------:R-:W-:Y:S01]  /*c3a0*/  ISETP.LT.OR P6, PT, R41, 0xa, !P2 ;  /* 0x0000000a2900780c */ /* 0x000fe200057c1670 */
[----:B------:R-:W-:Y:S01]  /*c3b0*/  FMUL R219, R219, UR20 ;  /* 0x00000014dbdb7c20 */ /* 0x000fe20008400000 */
[----:B------:R-:W-:Y:S01]  /*c3c0*/  F2FP.SATFINITE.E4M3.F32.PACK_AB_MERGE_C R35, RZ, R224, RZ ;  /* 0x000000e0ff23723e */ /* 0x000fe200048070ff */
[----:B------:R-:W-:Y:S01]  /*c3d0*/  FMUL R220, R220, UR20 ;  /* 0x00000014dcdc7c20 */ /* 0x000fe20008400000 */
[----:B0-----:R-:W-:Y:S01]  /*c3e0*/  F2FP.SATFINITE.E4M3.F32.PACK_AB_MERGE_C R33, RZ, R222, RZ ;  /* 0x000000deff21723e */ /* 0x001fe200048070ff */
[----:B------:R-:W-:Y:S01]  /*c3f0*/  FMUL R218, R218, UR20 ;  /* 0x00000014dada7c20 */ /* 0x000fe20008400000 */
[----:B------:R-:W-:Y:S01]  /*c400*/  F2FP.SATFINITE.E4M3.F32.PACK_AB_MERGE_C R221, RZ, R221, RZ ;  /* 0x000000ddffdd723e */ /* 0x000fe200048070ff */
[----:B------:R0:W-:Y:S01]  /*c410*/  @!P5 STG.E.U8 desc[UR16][R26.64], R35 ;  /* 0x000000231a00d986 */ /* 0x0001e2000c101110 */
[C---:B------:R-:W-:Y:S02]  /*c420*/  ISETP.LT.OR P5, PT, R41.reuse, 0x9, !P2 ;  /* 0x000000092900780c */ /* 0x040fe400057a1670 */
        /* <DEDUP_REMOVED lines=8> */
[----:B0-----:R-:W-:Y:S01]  /*c4b0*/  F2FP.SATFINITE.E4M3.F32.PACK_AB_MERGE_C R35, RZ, R220, RZ ;  /* 0x000000dcff23723e */ /* 0x001fe200048070ff */
[----:B------:R-:W-:Y:S01]  /*c4c0*/  FMUL R215, R215, UR20 ;  /* 0x00000014d7d77c20 */ /* 0x000fe20008400000 */
[----:B------:R-:W4:Y:S01]  /*c4d0*/  LDL.LU R226, [R1+0xc] ;  /* 0x00000c0001e27983 */ /* 0x000f220000300800 */
[----:B-1----:R-:W-:Y:S02]  /*c4e0*/  F2FP.SATFINITE.E4M3.F32.PACK_AB_MERGE_C R33, RZ, R218, RZ ;  /* 0x000000daff21723e */ /* 0x002fe400048070ff */
[----:B------:R-:W-:Y:S01]  /*c4f0*/  F2FP.SATFINITE.E4M3.F32.PACK_AB_MERGE_C R217, RZ, R217, RZ ;  /* 0x000000d9ffd9723e */ /* 0x000fe200048070ff */
[----:B------:R0:W-:Y:S01]  /*c500*/  @!P5 STG.E.U8 desc[UR16][R26.64+0x8], R35 ;  /* 0x000008231a00d986 */ /* 0x0001e2000c101110 */
[----:B------:R-:W-:-:S02]  /*c510*/  ISETP.LT.OR P5, PT, R41, 0x11, !P2 ;  /* 0x000000112900780c */ /* 0x000fc400057a1670 */
[----:B------:R-:W-:Y:S01]  /*c520*/  F2FP.SATFINITE.E4M3.F32.PACK_AB_MERGE_C R215, RZ, R215, RZ ;  /* 0x000000d7ffd7723e */ /* 0x000fe200048070ff */
[----:B------:R-:W3:Y:S01]  /*c530*/  LDL.LU R224, [R1+0x8] ;  /* 0x0000080001e07983 */ /* 0x000ee20000300800 */
[----:B------:R-:W-:-:S03]  /*c540*/  FMUL R216, R216, UR20 ;  /* 0x00000014d8d87c20 */ /* 0x000fc60008400000 */
[----:B------:R-:W4:Y:S04]  /*c550*/  LDL.LU R225, [R1+0x4] ;  /* 0x0000040001e17983 */ /* 0x000f280000300800 */
[----:B------:R-:W3:Y:S01]  /*c560*/  LDL.LU R223, [R1] ;  /* 0x0000000001df7983 */ /* 0x000ee20000300800 */
[----:B0-----:R-:W-:Y:S01]  /*c570*/  F2FP.SATFINITE.E4M3.F32.PACK_AB_MERGE_C R35, RZ, R216, RZ ;  /* 0x000000d8ff23723e */ /* 0x001fe200048070ff */
[----:B------:R-:W-:Y:S01]  /*c580*/  FMUL R214, R214, UR20 ;  /* 0x00000014d6d67c20 */ /* 0x000fe20008400000 */
[----:B------:R-:W-:Y:S01]  /*c590*/  FMUL R213, R213, UR20 ;  /* 0x00000014d5d57c20 */ /* 0x000fe20008400000 */
[----:B------:R0:W-:Y:S01]  /*c5a0*/  @!P0 STG.E.U8 desc[UR16][R24.64+0x10], R33 ;  /* 0x0000102118008986 */ /* 0x0001e2000c101110 */
[----:B------:R-:W-:Y:S01]  /*c5b0*/  ISETP.LT.OR P0, PT, R41, 0x19, !P3 ;  /* 0x000000192900780c */ /* 0x000fe20005f01670 */
[----:B------:R-:W-:Y:S01]  /*c5c0*/  FMUL R211, R211, UR20 ;  /* 0x00000014d3d37c20 */ /* 0x000fe20008400000 */
[----:B------:R-:W-:Y:S01]  /*c5d0*/  FMUL R212, R212, UR20 ;  /* 0x00000014d4d47c20 */ /* 0x000fe20008400000 */
[----:B------:R-:W-:Y:S01]  /*c5e0*/  @!P1 STG.E.U8 desc[UR16][R24.64+0x11], R217 ;  /* 0x000011d918009986 */ /* 0x000fe2000c101110 */
[C---:B------:R-:W-:Y:S01]  /*c5f0*/  ISETP.LT.OR P1, PT, R41.reuse, 0x1a, !P3 ;  /* 0x0000001a2900780c */ /* 0x040fe20005f21670 */
[----:B------:R-:W-:Y:S01]  /*c600*/  FMUL R210, R210, UR20 ;  /* 0x00000014d2d27c20 */ /* 0x000fe20008400000 */
[----:B------:R-:W-:Y:S01]  /*c610*/  F2FP.SATFINITE.E4M3.F32.PACK_AB_MERGE_C R213, RZ, R213, RZ ;  /* 0x000000d5ffd5723e */ /* 0x000fe200048070ff */
[----:B------:R-:W-:Y:S01]  /*c620*/  @!P6 STG.E.U8 desc[UR16][R26.64+0x11], R215 ;  /* 0x000011d71a00e986 */ /* 0x000fe2000c101110 */
[----:B------:R-:W-:Y:S01]  /*c630*/  ISETP.LT.OR P6, PT, R41, 0x1a, !P2 ;  /* 0x0000001a2900780c */ /* 0x000fe200057c1670 */
[----:B------:R-:W-:Y:S01]  /*c640*/  FMUL R209, R209, UR20 ;  /* 0x00000014d1d17c20 */ /* 0x000fe20008400000 */
[----:B------:R-:W-:Y:S01]  /*c650*/  F2FP.SATFINITE.E4M3.F32.PACK_AB_MERGE_C R211, RZ, R211, RZ ;  /* 0x000000d3ffd3723e */ /* 0x000fe200048070ff */
[----:B------:R1:W-:Y:S01]  /*c660*/  @!P5 STG.E.U8 desc[UR16][R26.64+0x10], R35 ;  /* 0x000010231a00d986 */ /* 0x0003e2000c101110 */
[----:B0-----:R-:W-:Y:S01]  /*c670*/  F2FP.SATFINITE.E4M3.F32.PACK_AB_MERGE_C R33, RZ, R214, RZ ;  /* 0x000000d6ff21723e */ /* 0x001fe200048070ff */
[----:B------:R-:W-:Y:S01]  /*c680*/  FMUL R207, R207, UR20 ;  /* 0x00000014cfcf7c20 */ /* 0x000fe20008400000 */
[C---:B------:R-:W-:Y:S01]  /*c690*/  ISETP.LT.OR P5, PT, R41.reuse, 0x19, !P2 ;  /* 0x000000192900780c */ /* 0x040fe200057a1670 */
[----:B------:R-:W-:Y:S01]  /*c6a0*/  FMUL R208, R208, UR20 ;  /* 0x00000014d0d07c20 */ /* 0x000fe20008400000 */
[----:B------:R-:W-:Y:S01]  /*c6b0*/  F2FP.SATFINITE.E4M3.F32.PACK_AB_MERGE_C R209, RZ, R209, RZ ;  /* 0x000000d1ffd1723e */ /* 0x000fe200048070ff */
[----:B------:R0:W-:Y:S01]  /*c6c0*/  @!P0 STG.E.U8 desc[UR16][R24.64+0x18], R33 ;  /* 0x0000182118008986 */ /* 0x0001e2000c101110 */
[C---:B------:R-:W-:Y:S01]  /*c6d0*/  ISETP.LT.OR P0, PT, R41.reuse, 0x21, !P3 ;  /* 0x000000212900780c */ /* 0x040fe20005f01670 */
[----:B------:R-:W-:Y:S01]  /*c6e0*/  FMUL R206, R206, UR20 ;  /* 0x00000014cece7c20 */ /* 0x000fe20008400000 */
[----:B------:R-:W-:Y:S01]  /*c6f0*/  F2FP.SATFINITE.E4M3.F32.PACK_AB_MERGE_C R207, RZ, R207, RZ ;  /* 0x000000cfffcf723e */ /* 0x000fe200048070ff */
[----:B------:R-:W-:Y:S01]  /*c700*/  @!P1 STG.E.U8 desc[UR16][R24.64+0x19], R213 ;  /* 0x000019d518009986 */ /* 0x000fe2000c101110 */
[----:B------:R-:W-:Y:S01]  /*c710*/  ISETP.LT.OR P1, PT, R41, 0x22, !P3 ;  /* 0x000000222900780c */ /* 0x000fe20005f21670 */
[----:B------:R-:W-:Y:S01]  /*c720*/  FMUL R205, R205, UR20 ;  /* 0x00000014cdcd7c20 */ /* 0x000fe20008400000 */
[----:B-1----:R-:W-:Y:S01]  /*c730*/  F2FP.SATFINITE.E4M3.F32.PACK_AB_MERGE_C R35, RZ, R212, RZ ;  /* 0x000000d4ff23723e */ /* 0x002fe200048070ff */
        /* <DEDUP_REMOVED lines=11> */
[----:B------:R-:W-:Y:S01]  /*c7f0*/  ISETP.LT.OR P0, PT, R41, 0x29, !P3 ;  /* 0x000000292900780c */ /* 0x000fe20005f01670 */
[----:B------:R-:W-:Y:S01]  /*c800*/  FMUL R201, R201, UR20 ;  /* 0x00000014c9c97c20 */ /* 0x000fe20008400000 */
[----:B------:R-:W-:Y:S01]  /*c810*/  FMUL R199, R199, UR20 ;  /* 0x00000014c7c77c20 */ /* 0x000fe20008400000 */
[----:B------:R-:W-:Y:S01]  /*c820*/  @!P1 STG.E.U8 desc[UR16][R24.64+0x21], R209 ;  /* 0x000021d118009986 */ /* 0x000fe2000c101110 */
[C---:B------:R-:W-:Y:S01]  /*c830*/  ISETP.LT.OR P1, PT, R41.reuse, 0x2a, !P3 ;  /* 0x0000002a2900780c */ /* 0x040fe20005f21670 */
        /* <DEDUP_REMOVED lines=9> */
[----:B------:R-:W-:Y:S01]  /*c8d0*/  ISETP.LT.OR P5, PT, R41, 0x29, !P2 ;  /* 0x000000292900780c */ /* 0x000fe200057a1670 */
[----:B------:R-:W-:Y:S01]  /*c8e0*/  FMUL R195, R195, UR20 ;  /* 0x00000014c3c37c20 */ /* 0x000fe20008400000 */
[----:B------:R-:W-:Y:S01]  /*c8f0*/  F2FP.SATFINITE.E4M3.F32.PACK_AB_MERGE_C R199, RZ, R199, RZ ;  /* 0x000000c7ffc7723e */ /* 0x000fe200048070ff */
[----:B------:R0:W-:Y:S01]  /*c900*/  @!P0 STG.E.U8 desc[UR16][R24.64+0x28], R33 ;  /* 0x0000282118008986 */ /* 0x0001e2000c101110 */
[C---:B------:R-:W-:Y:S01]  /*c910*/  ISETP.LT.OR P0, PT, R41.reuse, 0x31, !P3 ;  /* 0x000000312900780c */ /* 0x040fe20005f01670 */
[----:B------:R-:W-:Y:S01]  /*c920*/  FMUL R196, R196, UR20 ;  /* 0x00000014c4c47c20 */ /* 0x000fe20008400000 */
[----:B------:R-:W-:Y:S01]  /*c930*/  F2FP.SATFINITE.E4M3.F32.PACK_AB_MERGE_C R197, RZ, R197, RZ ;  /* 0x000000c5ffc5723e */ /* 0x000fe200048070ff */
        /* <DEDUP_REMOVED lines=59> */
[C---:B------:R-:W-:Y:S01]  /*ccf0*/  ISETP.LT.OR P6, PT, R41.reuse, 0x4a, !P2 ;  /* 0x0000004a2900780c */ /* 0x040fe200057c1670 */
        /* <DEDUP_REMOVED lines=57> */
[----:B------:R-:W-:Y:S01]  /*d090*/  ISETP.LT.OR P5, PT, R41, 0x61, !P3 ;  /* 0x000000612900780c */ /* 0x000fe20005fa1670 */
[----:B------:R-:W-:Y:S01]  /*d0a0*/  FMUL R161, R161, UR20 ;  /* 0x00000014a1a17c20 */ /* 0x000fe20008400000 */
[----:B0-----:R-:W-:Y:S01]  /*d0b0*/  F2FP.SATFINITE.E4M3.F32.PACK_AB_MERGE_C R33, RZ, R178, RZ ;  /* 0x000000b2ff21723e */ /* 0x001fe200048070ff */
[----:B------:R-:W-:Y:S01]  /*d0c0*/  FMUL R160, R160, UR20 ;  /* 0x00000014a0a07c20 */ /* 0x000fe20008400000 */
[----:B------:R-:W-:Y:S01]  /*d0d0*/  FMUL R159, R159, UR20 ;  /* 0x000000149f9f7c20 */ /* 0x000fe20008400000 */
[----:B------:R-:W-:Y:S01]  /*d0e0*/  FMUL R157, R157, UR20 ;  /* 0x000000149d9d7c20 */ /* 0x000fe20008400000 */
[----:B------:R-:W-:Y:S01]  /*d0f0*/  F2FP.SATFINITE.E4M3.F32.PACK_AB_MERGE_C R161, RZ, R161, RZ ;  /* 0x000000a1ffa1723e */ /* 0x000fe200048070ff */
[----:B------:R-:W-:Y:S01]  /*d100*/  FMUL R158, R158, UR20 ;  /* 0x000000149e9e7c20 */ /* 0x000fe20008400000 */
[----:B------:R-:W-:Y:S01]  /*d110*/  FMUL R156, R156, UR20 ;  /* 0x000000149c9c7c20 */ /* 0x000fe20008400000 */
[----:B------:R-:W-:Y:S01]  /*d120*/  @!P6 STG.E.U8 desc[UR16][R24.64+0x61], R177 ;  /* 0x000061b11800e986 */ /* 0x000fe2000c101110 */
[----:B------:R-:W-:Y:S01]  /*d130*/  ISETP.LT.OR P6, PT, R41, 0x69, !P3 ;  /* 0x000000692900780c */ /* 0x000fe20005fc1670 */
[----:B------:R-:W-:Y:S01]  /*d140*/  FMUL R155, R155, UR20 ;  /* 0x000000149b9b7c20 */ /* 0x000fe20008400000 */
[----:B-1----:R-:W-:Y:S01]  /*d150*/  F2FP.SATFINITE.E4M3.F32.PACK_AB_MERGE_C R35, RZ, R176, RZ ;  /* 0x000000b0ff23723e */ /* 0x002fe200048070ff */
[----:B------:R0:W-:Y:S01]  /*d160*/  @!P5 STG.E.U8 desc[UR16][R24.64+0x60], R33 ;  /* 0x000060211800d986 */ /* 0x0001e2000c101110 */
        /* <DEDUP_REMOVED lines=16> */
[----:B-1----:R-:W-:Y:S01]  /*d270*/  F2FP.SATFINITE.E4M3.F32.PACK_AB_MERGE_C R35, RZ, R170, RZ ;  /* 0x000000aaff23723e */ /* 0x002fe200048070ff */
[----:B------:R-:W-:Y:S01]  /*d280*/  @!P0 STG.E.U8 desc[UR16][R24.64+0x69], R173 ;  /* 0x000069ad18008986 */ /* 0x000fe2000c101110 */
        /* <DEDUP_REMOVED lines=12> */
[----:B------:R-:W-:Y:S01]  /*d350*/  ISETP.LT.OR P6, PT, R41, 0x79, !P3 ;  /* 0x000000792900780c */ /* 0x000fe20005fc1670 */
[----:B------:R-:W-:Y:S01]  /*d360*/  FMUL R17, R17, UR20 ;  /* 0x0000001411117c20 */ /* 0x000fe20008400000 */
[----:B------:R-:W-:Y:S01]  /*d370*/  ISETP.LT.OR P3, PT, R41, 0x7a, !P3 ;  /* 0x0000007a2900780c */ /* 0x000fe20005f61670 */
[----:B------:R-:W-:Y:S01]  /*d380*/  @!P0 STG.E.U8 desc[UR16][R24.64+0x71], R169 ;  /* 0x000071a918008986 */ /* 0x000fe2000c101110 */
[----:B0-----:R-:W-:Y:S01]  /*d390*/  F2FP.SATFINITE.E4M3.F32.PACK_AB_MERGE_C R33, RZ, R168, RZ ;  /* 0x000000a8ff21723e */ /* 0x001fe200048070ff */
[----:B------:R-:W-:Y:S01]  /*d3a0*/  FMUL R18, R18, UR20 ;  /* 0x0000001412127c20 */ /* 0x000fe20008400000 */
[----:B------:R-:W-:Y:S01]  /*d3b0*/  ISETP.GE.AND P0, PT, R42, 0x89, PT ;  /* 0x000000892a00780c */ /* 0x000fe20003f06270 */
[----:B------:R-:W-:Y:S01]  /*d3c0*/  FMUL R16, R16, UR20 ;  /* 0x0000001410107c20 */ /* 0x000fe20008400000 */
[----:B------:R-:W-:Y:S01]  /*d3d0*/  F2FP.SATFINITE.E4M3.F32.PACK_AB_MERGE_C R21, RZ, R21, RZ ;  /* 0x00000015ff15723e */ /* 0x000fe200048070ff */
[----:B------:R0:W-:Y:S01]  /*d3e0*/  @!P1 STG.E.U8 desc[UR16][R26.64+0x70], R33 ;  /* 0x000070211a009986 */ /* 0x0001e2000c101110 */
[----:B------:R-:W-:Y:S01]  /*d3f0*/  ISETP.GE.AND P1, PT, R42, 0x81, PT ;  /* 0x000000812a00780c */ /* 0x000fe20003f26270 */
[----:B------:R-:W-:Y:S01]  /*d400*/  FMUL R15, R15, UR20 ;  /* 0x000000140f0f7c20 */ /* 0x000fe20008400000 */
[----:B-1----:R-:W-:Y:S01]  /*d410*/  F2FP.SATFINITE.E4M3.F32.PACK_AB_MERGE_C R35, RZ, R166, RZ ;  /* 0x000000a6ff23723e */ /* 0x002fe200048070ff */
[----:B------:R-:W-:Y:S01]  /*d420*/  @!P5 STG.E.U8 desc[UR16][R26.64+0x71], R167 ;  /* 0x000071a71a00d986 */ /* 0x000fe2000c101110 */
[----:B------:R-:W-:Y:S01]  /*d430*/  ISETP.LT.OR P5, PT, R41, 0x79, !P2 ;  /* 0x000000792900780c */ /* 0x000fe200057a1670 */
[----:B------:R-:W-:Y:S01]  /*d440*/  FMUL R13, R13, UR20 ;  /* 0x000000140d0d7c20 */ /* 0x000fe20008400000 */
[C---:B------:R-:W-:Y:S01]  /*d450*/  ISETP.LT.OR P2, PT, R41.reuse, 0x7a, !P2 ;  /* 0x0000007a2900780c */ /* 0x040fe20005741670 */
        /* <DEDUP_REMOVED lines=9> */
[----:B------:R-:W-:Y:S01]  /*d4f0*/  F2FP.SATFINITE.E4M3.F32.PACK_AB_MERGE_C R17, RZ, R17, RZ ;  /* 0x00000011ff11723e */ /* 0x000fe200048070ff */
[----:B------:R-:W-:Y:S01]  /*d500*/  @!P5 STG.E.U8 desc[UR16][R26.64+0x78], R37 ;  /* 0x000078251a00d986 */ /* 0x000fe2000c101110 */
[----:B------:R-:W-:Y:S01]  /*d510*/  ISETP.LT.OR P5, PT, R41, 0x1, !P0 ;  /* 0x000000012900780c */ /* 0x000fe200047a1670 */
[----:B------:R-:W-:Y:S01]  /*d520*/  FMUL R9, R9, UR20 ;  /* 0x0000001409097c20 */ /* 0x000fe20008400000 */
[----:B------:R-:W-:Y:S01]  /*d530*/  F2FP.SATFINITE.E4M3.F32.PACK_AB_MERGE_C R15, RZ, R15, RZ ;  /* 0x0000000fff0f723e */ /* 0x000fe200048070ff */
[----:B------:R0:W-:Y:S01]  /*d540*/  @!P2 STG.E.U8 desc[UR16][R26.64+0x79], R163 ;  /* 0x000079a31a00a986 */ /* 0x0001e2000c101110 */
[C---:B------:R-:W-:Y:S01]  /*d550*/  ISETP.LT.OR P2, PT, R41.reuse, 0xa, !P1 ;  /* 0x0000000a2900780c */ /* 0x040fe20004f41670 */
        /* <DEDUP_REMOVED lines=9> */
[----:B------:R-:W-:Y:S01]  /*d5f0*/  F2FP.SATFINITE.E4M3.F32.PACK_AB_MERGE_C R11, RZ, R11, RZ ;  /* 0x0000000bff0b723e */ /* 0x000fe200048070ff */
[----:B------:R2:W-:Y:S01]  /*d600*/  @!P5 STG.E.U8 desc[UR16][R30.64], R33 ;  /* 0x000000211e00d986 */ /* 0x0005e2000c101110 */
[----:B------:R-:W-:Y:S01]  /*d610*/  ISETP.LT.OR P5, PT, R41, 0x9, !P0 ;  /* 0x000000092900780c */ /* 0x000fe200047a1670 */
[----:B------:R-:W-:Y:S01]  /*d620*/  FMUL R5, R5, UR20 ;  /* 0x0000001405057c20 */ /* 0x000fe20008400000 */
[----:B0-----:R-:W-:Y:S01]  /*d630*/  F2FP.SATFINITE.E4M3.F32.PACK_AB_MERGE_C R27, RZ, R156, RZ ;  /* 0x0000009cff1b723e */ /* 0x001fe200048070ff */
[----:B-----5:R-:W-:Y:S01]  /*d640*/  FMUL R0, R0, UR20 ;  /* 0x0000001400007c20 */ /* 0x020fe20008400000 */
[----:B------:R-:W-:Y:S01]  /*d650*/  F2FP.SATFINITE.E4M3.F32.PACK_AB_MERGE_C R9, RZ, R9, RZ ;  /* 0x00000009ff09723e */ /* 0x000fe200048070ff */
[----:B------:R-:W-:Y:S01]  /*d660*/  FMUL R6, R6, UR20 ;  /* 0x0000001406067c20 */ /* 0x000fe20008400000 */
[----:B------:R-:W-:Y:S01]  /*d670*/  F2FP.SATFINITE.E4M3.F32.PACK_AB_MERGE_C R7, RZ, R7, RZ ;  /* 0x00000007ff07723e */ /* 0x000fe200048070ff */
[----:B------:R-:W4:Y:S01]  /*d680*/  LDL.LU R221, [R1+0x14] ;  /* 0x0000140001dd7983 */ /* 0x000f220000300800 */
[----:B-1----:R-:W-:Y:S01]  /*d690*/  F2FP.SATFINITE.E4M3.F32.PACK_AB_MERGE_C R25, RZ, R158, RZ ;  /* 0x0000009eff19723e */ /* 0x002fe200048070ff */
[----:B------:R-:W-:Y:S01]  /*d6a0*/  FMUL R2, R2, UR20 ;  /* 0x0000001402027c20 */ /* 0x000fe20008400000 */
[----:B------:R-:W-:Y:S01]  /*d6b0*/  F2FP.SATFINITE.E4M3.F32.PACK_AB_MERGE_C R5, RZ, R5, RZ ;  /* 0x00000005ff05723e */ /* 0x000fe200048070ff */
[----:B------:R-:W-:Y:S01]  /*d6c0*/  @!P6 STG.E.U8 desc[UR16][R30.64+0x1], R159 ;  /* 0x0000019f1e00e986 */ /* 0x000fe2000c101110 */
[----:B------:R-:W-:Y:S01]  /*d6d0*/  ISETP.LT.OR P6, PT, R41, 0xa, !P0 ;  /* 0x0000000a2900780c */ /* 0x000fe200047c1670 */
[----:B------:R-:W-:Y:S01]  /*d6e0*/  FMUL R3, R3, UR20 ;  /* 0x0000001403037c20 */ /* 0x000fe20008400000 */
[----:B--2---:R-:W-:Y:S01]  /*d6f0*/  F2FP.SATFINITE.E4M3.F32.PACK_AB_MERGE_C R33, RZ, R152, RZ ;  /* 0x00000098ff21723e */ /* 0x004fe200048070ff */
[----:B------:R-:W-:Y:S01]  /*d700*/  @!P2 STG.E.U8 desc[UR16][R28.64+0x9], R157 ;  /* 0x0000099d1c00a986 */ /* 0x000fe2000c101110 */
[----:B------:R-:W-:Y:S01]  /*d710*/  ISETP.LT.OR P2, PT, R41, 0x12, !P1 ;  /* 0x000000122900780c */ /* 0x000fe20004f41670 */
[----:B------:R-:W-:-:S02]  /*d720*/  FMUL R4, R4, UR20 ;  /* 0x0000001404047c20 */ /* 0x000fc40008400000 */
[----:B------:R0:W-:Y:S01]  /*d730*/  @!P3 STG.E.U8 desc[UR16][R28.64+0x8], R25 ;  /* 0x000008191c00b986 */ /* 0x0001e2000c101110 */
[----:B------:R-:W-:-:S03]  /*d740*/  ISETP.LT.OR P3, PT, R41, 0x11, !P1 ;  /* 0x000000112900780c */ /* 0x000fc60004f61670 */
[----:B------:R1:W-:Y:S01]  /*d750*/  @!P5 STG.E.U8 desc[UR16][R30.64+0x8], R27 ;  /* 0x0000081b1e00d986 */ /* 0x0003e2000c101110 */
[----:B------:R-:W-:-:S03]  /*d760*/  ISETP.LT.OR P5, PT, R41, 0x11, !P0 ;  /* 0x000000112900780c */ /* 0x000fc600047a1670 */
[----:B------:R-:W-:Y:S01]  /*d770*/  @!P6 STG.E.U8 desc[UR16][R30.64+0x9], R155 ;  /* 0x0000099b1e00e986 */ /* 0x000fe2000c101110 */
[----:B------:R-:W-:-:S03]  /*d780*/  ISETP.LT.OR P6, PT, R41, 0x12, !P0 ;  /* 0x000000122900780c */ /* 0x000fc600047c1670 */
[----:B------:R-:W-:Y:S01]  /*d790*/  @!P2 STG.E.U8 desc[UR16][R28.64+0x11], R153 ;  /* 0x000011991c00a986 */ /* 0x000fe2000c101110 */
[----:B------:R-:W-:Y:S02]  /*d7a0*/  ISETP.LT.OR P2, PT, R41, 0x1a, !P1 ;  /* 0x0000001a2900780c */ /* 0x000fe40004f41670 */
[----:B0-----:R-:W-:Y:S01]  /*d7b0*/  F2FP.SATFINITE.E4M3.F32.PACK_AB_MERGE_C R25, RZ, R154, RZ ;  /* 0x0000009aff19723e */ /* 0x001fe200048070ff */
[----:B------:R-:W2:Y:S01]  /*d7c0*/  LDL.LU R220, [R1+0x18] ;  /* 0x0000180001dc7983 */ /* 0x000ea20000300800 */
[----:B-1----:R-:W-:-:S03]  /*d7d0*/  F2FP.SATFINITE.E4M3.F32.PACK_AB_MERGE_C R27, RZ, R20, RZ ;  /* 0x00000014ff1b723e */ /* 0x002fc600048070ff */
[----:B------:R0:W-:Y:S01]  /*d7e0*/  @!P3 STG.E.U8 desc[UR16][R28.64+0x10], R25 ;  /* 0x000010191c00b986 */ /* 0x0001e2000c101110 */
[----:B------:R-:W-:-:S03]  /*d7f0*/  ISETP.LT.OR P3, PT, R41, 0x19, !P1 ;  /* 0x000000192900780c */ /* 0x000fc60004f61670 */
[----:B------:R-:W-:Y:S01]  /*d800*/  @!P5 STG.E.U8 desc[UR16][R30.64+0x10], R33 ;  /* 0x000010211e00d986 */ /* 0x000fe2000c101110 */
[----:B------:R-:W-:-:S03]  /*d810*/  ISETP.LT.OR P5, PT, R41, 0x19, !P0 ;  /* 0x000000192900780c */ /* 0x000fc600047a1670 */
[----:B------:R1:W-:Y:S01]  /*d820*/  @!P6 STG.E.U8 desc[UR16][R30.64+0x11], R23 ;  /* 0x000011171e00e986 */ /* 0x0003e2000c101110 */
[----:B------:R-:W-:-:S03]  /*d830*/  ISETP.LT.OR P6, PT, R41, 0x1a, !P0 ;  /* 0x0000001a2900780c */ /* 0x000fc600047c1670 */
[----:B------:R3:W-:Y:S01]  /*d840*/  @!P2 STG.E.U8 desc[UR16][R28.64+0x19], R21 ;  /* 0x000019151c00a986 */ /* 0x0007e2000c101110 */
[C---:B------:R-:W-:Y:S02]  /*d850*/  ISETP.LT.OR P2, PT, R41.reuse, 0x22, !P1 ;  /* 0x000000222900780c */ /* 0x040fe40004f41670 */
[----:B0-----:R-:W-:Y:S01]  /*d860*/  F2FP.SATFINITE.E4M3.F32.PACK_AB_MERGE_C R25, RZ, R22, RZ ;  /* 0x00000016ff19723e */ /* 0x001fe200048070ff */
[----:B------:R-:W2:Y:S04]  /*d870*/  LDL.LU R222, [R1+0x1c] ;  /* 0x00001c0001de7983 */ /* 0x000ea80000300800 */
[----:B------:R-:W-:Y:S01]  /*d880*/  @!P3 STG.E.U8 desc[UR16][R28.64+0x18], R25 ;  /* 0x000018191c00b986 */ /* 0x000fe2000c101110 */
[C---:B------:R-:W-:Y:S02]  /*d890*/  ISETP.LT.OR P3, PT, R41.reuse, 0x21, !P1 ;  /* 0x000000212900780c */ /* 0x040fe40004f61670 */
[----:B-1----:R-:W-:Y:S01]  /*d8a0*/  F2FP.SATFINITE.E4M3.F32.PACK_AB_MERGE_C R23, RZ, R18, RZ ;  /* 0x00000012ff17723e */ /* 0x002fe200048070ff */
[----:B------:R-:W-:Y:S01]  /*d8b0*/  @!P5 STG.E.U8 desc[UR16][R30.64+0x18], R27 ;  /* 0x0000181b1e00d986 */ /* 0x000fe2000c101110 */
[----:B------:R-:W-:-:S02]  /*d8c0*/  ISETP.LT.OR P5, PT, R41, 0x21, !P0 ;  /* 0x000000212900780c */ /* 0x000fc400047a1670 */
[----:B---3--:R-:W-:Y:S01]  /*d8d0*/  F2FP.SATFINITE.E4M3.F32.PACK_AB_MERGE_C R21, RZ, R16, RZ ;  /* 0x00000010ff15723e */ /* 0x008fe200048070ff */
[----:B------:R0:W-:Y:S01]  /*d8e0*/  @!P6 STG.E.U8 desc[UR16][R30.64+0x19], R19 ;  /* 0x000019131e00e986 */ /* 0x0001e2000c101110 */
[----:B------:R-:W-:-:S03]  /*d8f0*/  ISETP.LT.OR P6, PT, R41, 0x22, !P0 ;  /* 0x000000222900780c */ /* 0x000fc600047c1670 */
[----:B------:R1:W-:Y:S01]  /*d900*/  @!P2 STG.E.U8 desc[UR16][R28.64+0x21], R17 ;  /* 0x000021111c00a986 */ /* 0x0003e2000c101110 */
[----:B------:R-:W-:-:S03]  /*d910*/  ISETP.LT.OR P2, PT, R41, 0x2a, !P1 ;  /* 0x0000002a2900780c */ /* 0x000fc60004f41670 */
[----:B------:R-:W-:Y:S01]  /*d920*/  @!P3 STG.E.U8 desc[UR16][R28.64+0x20], R23 ;  /* 0x000020171c00b986 */ /* 0x000fe2000c101110 */
[----:B------:R-:W-:-:S03]  /*d930*/  ISETP.LT.OR P3, PT, R41, 0x29, !P1 ;  /* 0x000000292900780c */ /* 0x000fc60004f61670 */
[----:B------:R-:W-:Y:S01]  /*d940*/  @!P5 STG.E.U8 desc[UR16][R30.64+0x20], R21 ;  /* 0x000020151e00d986 */ /* 0x000fe2000c101110 */
[C---:B------:R-:W-:Y:S02]  /*d950*/  ISETP.LT.OR P5, PT, R41.reuse, 0x29, !P0 ;  /* 0x000000292900780c */ /* 0x040fe400047a1670 */
[----:B0-----:R-:W-:Y:S01]  /*d960*/  F2FP.SATFINITE.E4M3.F32.PACK_AB_MERGE_C R19, RZ, R14, RZ ;  /* 0x0000000eff13723e */ /* 0x001fe200048070ff */
[----:B------:R0:W-:Y:S01]  /*d970*/  @!P6 STG.E.U8 desc[UR16][R30.64+0x21], R15 ;  /* 0x0000210f1e00e986 */ /* 0x0001e2000c101110 */
[C---:B------:R-:W-:Y:S02]  /*d980*/  ISETP.LT.OR P6, PT, R41.reuse, 0x2a, !P0 ;  /* 0x0000002a2900780c */ /* 0x040fe400047c1670 */
[----:B-1----:R-:W-:Y:S01]  /*d990*/  F2FP.SATFINITE.E4M3.F32.PACK_AB_MERGE_C R17, RZ, R12, RZ ;  /* 0x0000000cff11723e */ /* 0x002fe200048070ff */
        /* <DEDUP_REMOVED lines=15> */
[----:B0-----:R-:W-:Y:S02]  /*da90*/  F2FP.SATFINITE.E4M3.F32.PACK_AB_MERGE_C R11, RZ, R6, RZ ;  /* 0x00000006ff0b723e */ /* 0x001fe400048070ff */
[C---:B------:R-:W-:Y:S01]  /*daa0*/  ISETP.LT.OR P5, PT, R41.reuse, 0x39, !P0 ;  /* 0x000000392900780c */ /* 0x040fe200047a1670 */
[----:B------:R0:W-:Y:S01]  /*dab0*/  @!P6 STG.E.U8 desc[UR16][R30.64+0x31], R7 ;  /* 0x000031071e00e986 */ /* 0x0001e2000c101110 */
[----:B-1----:R-:W-:Y:S02]  /*dac0*/  F2FP.SATFINITE.E4M3.F32.PACK_AB_MERGE_C R9, RZ, R4, RZ ;  /* 0x00000004ff09723e */ /* 0x002fe400048070ff */
[----:B------:R-:W-:Y:S01]  /*dad0*/  ISETP.LT.OR P6, PT, R41, 0x3a, !P0 ;  /* 0x0000003a2900780c */ /* 0x000fe200047c1670 */
[----:B------:R1:W-:Y:S04]  /*dae0*/  @!P2 STG.E.U8 desc[UR16][R28.64+0x39], R5 ;  /* 0x000039051c00a986 */ /* 0x0003e8000c101110 */
[----:B------:R3:W-:Y:S01]  /*daf0*/  @!P3 STG.E.U8 desc[UR16][R28.64+0x38], R11 ;  /* 0x0000380b1c00b986 */ /* 0x0007e2000c101110 */
[----:B------:R-:W-:Y:S01]  /*db00*/  FMUL R4, R227, UR20 ;  /* 0x00000014e3047c20 */ /* 0x000fe20008400000 */
[----:B------:R-:W-:-:S02]  /*db10*/  ISETP.LT.OR P3, PT, R41, 0x41, !P1 ;  /* 0x000000412900780c */ /* 0x000fc40004f61670 */
[----:B0-----:R-:W-:Y:S02]  /*db20*/  F2FP.SATFINITE.E4M3.F32.PACK_AB_MERGE_C R7, RZ, R3, RZ ;  /* 0x00000003ff07723e */ /* 0x001fe400048070ff */
[----:B-1----:R-:W-:Y:S01]  /*db30*/  F2FP.SATFINITE.E4M3.F32.PACK_AB_MERGE_C R5, RZ, R0, RZ ;  /* 0x00000000ff05723e */ /* 0x002fe200048070ff */
[----:B------:R-:W-:Y:S01]  /*db40*/  FMUL R0, R223, UR20 ;  /* 0x00000014df007c20 */ /* 0x000fe20008400000 */
[----:B------:R-:W-:Y:S01]  /*db50*/  ISETP.LT.OR P2, PT, R41, 0x42, !P1 ;  /* 0x000000422900780c */ /* 0x000fe20004f41670 */
[----:B------:R-:W2:Y:S01]  /*db60*/  LDL.LU R223, [R1+0x20] ;  /* 0x0000200001df7983 */ /* 0x000ea20000300800 */
[----:B---3--:R-:W-:Y:S02]  /*db70*/  F2FP.SATFINITE.E4M3.F32.PACK_AB_MERGE_C R11, RZ, R2, RZ ;  /* 0x00000002ff0b723e */ /* 0x008fe400048070ff */
[----:B------:R-:W-:Y:S01]  /*db80*/  F2FP.SATFINITE.E4M3.F32.PACK_AB_MERGE_C R13, RZ, R0, RZ ;  /* 0x00000000ff0d723e */ /* 0x000fe200048070ff */
[----:B----4-:R-:W-:Y:S01]  /*db90*/  FMUL R0, R225, UR20 ;  /* 0x00000014e1007c20 */ /* 0x010fe20008400000 */
[----:B------:R-:W-:Y:S01]  /*dba0*/  FMUL R2, R224, UR20 ;  /* 0x00000014e0027c20 */ /* 0x000fe20008400000 */
[----:B------:R-:W3:Y:S04]  /*dbb0*/  LDL.LU R225, [R1+0x24] ;  /* 0x0000240001e17983 */ /* 0x000ee80000300800 */
[----:B------:R-:W4:Y:S01]  /*dbc0*/  LDL.LU R224, [R1+0x28] ;  /* 0x0000280001e07983 */ /* 0x000f220000300800 */
[----:B------:R-:W-:-:S03]  /*dbd0*/  FMUL R3, R226, UR20 ;  /* 0x00000014e2037c20 */ /* 0x000fc60008400000 */
[----:B------:R-:W4:Y:S04]  /*dbe0*/  LDL.LU R226, [R1+0x2c] ;  /* 0x00002c0001e27983 */ /* 0x000f280000300800 */
[----:B------:R-:W4:Y:S04]  /*dbf0*/  LDL.LU R227, [R1+0x30] ;  /* 0x0000300001e37983 */ /* 0x000f280000300800 */
[----:B------:R-:W-:Y:S01]  /*dc00*/  @!P5 STG.E.U8 desc[UR16][R30.64+0x38], R9 ;  /* 0x000038091e00d986 */ /* 0x000fe2000c101110 */
[----:B------:R-:W-:-:S03]  /*dc10*/  ISETP.LT.OR P5, PT, R41, 0x41, !P0 ;  /* 0x000000412900780c */ /* 0x000fc600047a1670 */
[----:B------:R0:W-:Y:S01]  /*dc20*/  @!P6 STG.E.U8 desc[UR16][R30.64+0x39], R7 ;  /* 0x000039071e00e986 */ /* 0x0001e2000c101110 */
[----:B------:R-:W-:-:S03]  /*dc30*/  ISETP.LT.OR P6, PT, R41, 0x42, !P0 ;  /* 0x000000422900780c */ /* 0x000fc600047c1670 */
[----:B------:R-:W-:Y:S01]  /*dc40*/  @!P3 STG.E.U8 desc[UR16][R28.64+0x40], R11 ;  /* 0x0000400b1c00b986 */ /* 0x000fe2000c101110 */
[----:B------:R-:W-:-:S03]  /*dc50*/  ISETP.LT.OR P3, PT, R41, 0x49, !P1 ;  /* 0x000000492900780c */ /* 0x000fc60004f61670 */
[----:B------:R1:W-:Y:S01]  /*dc60*/  @!P2 STG.E.U8 desc[UR16][R28.64+0x41], R5 ;  /* 0x000041051c00a986 */ /* 0x0003e2000c101110 */
[----:B0-----:R-:W-:-:S03]  /*dc70*/  F2FP.SATFINITE.E4M3.F32.PACK_AB_MERGE_C R7, RZ, R0, RZ ;  /* 0x00000000ff07723e */ /* 0x001fc600048070ff */
[----:B------:R-:W-:Y:S01]  /*dc80*/  @!P5 STG.E.U8 desc[UR16][R30.64+0x40], R13 ;  /* 0x0000400d1e00d986 */ /* 0x000fe2000c101110 */
[C---:B------:R-:W-:Y:S02]  /*dc90*/  ISETP.LT.OR P2, PT, R41.reuse, 0x4a, !P1 ;  /* 0x0000004a2900780c */ /* 0x040fe40004f41670 */
[----:B-1----:R-:W-:Y:S01]  /*dca0*/  F2FP.SATFINITE.E4M3.F32.PACK_AB_MERGE_C R5, RZ, R2, RZ ;  /* 0x00000002ff05723e */ /* 0x002fe200048070ff */
[----:B------:R0:W-:Y:S01]  /*dcb0*/  @!P6 STG.E.U8 desc[UR16][R30.64+0x41], R7 ;  /* 0x000041071e00e986 */ /* 0x0001e2000c101110 */
[C---:B------:R-:W-:Y:S02]  /*dcc0*/  ISETP.LT.OR P5, PT, R41.reuse, 0x49, !P0 ;  /* 0x000000492900780c */ /* 0x040fe400047a1670 */
[C---:B------:R-:W-:Y:S01]  /*dcd0*/  ISETP.LT.OR P6, PT, R41.reuse, 0x4a, !P0 ;  /* 0x0000004a2900780c */ /* 0x040fe200047c1670 */
[----:B------:R1:W-:Y:S01]  /*dce0*/  @!P3 STG.E.U8 desc[UR16][R28.64+0x48], R5 ;  /* 0x000048051c00b986 */ /* 0x0003e2000c101110 */
[----:B------:R-:W-:Y:S02]  /*dcf0*/  ISETP.LT.OR P3, PT, R41, 0x51, !P1 ;  /* 0x000000512900780c */ /* 0x000fe40004f61670 */
[----:B------:R-:W-:-:S02]  /*dd00*/  F2FP.SATFINITE.E4M3.F32.PACK_AB_MERGE_C R9, RZ, R3, RZ ;  /* 0x00000003ff09723e */ /* 0x000fc400048070ff */
[----:B------:R-:W-:-:S03]  /*dd10*/  F2FP.SATFINITE.E4M3.F32.PACK_AB_MERGE_C R11, RZ, R4, RZ ;  /* 0x00000004ff0b723e */ /* 0x000fc600048070ff */
[----:B------:R1:W-:Y:S04]  /*dd20*/  @!P2 STG.E.U8 desc[UR16][R28.64+0x49], R9 ;  /* 0x000049091c00a986 */ /* 0x0003e8000c101110 */
[----:B------:R-:W-:Y:S01]  /*dd30*/  @!P5 STG.E.U8 desc[UR16][R30.64+0x48], R11 ;  /* 0x0000480b1e00d986 */ /* 0x000fe2000c101110 */
[----:B------:R-:W-:-:S03]  /*dd40*/  FMUL R0, R221, UR20 ;  /* 0x00000014dd007c20 */ /* 0x000fc60008400000 */
[----:B------:R-:W4:Y:S02]  /*dd50*/  LDL.LU R221, [R1+0x34] ;  /* 0x0000340001dd7983 */ /* 0x000f240000300800 */
[----:B0-----:R-:W-:-:S05]  /*dd60*/  F2FP.SATFINITE.E4M3.F32.PACK_AB_MERGE_C R7, RZ, R0, RZ ;  /* 0x00000000ff07723e */ /* 0x001fca00048070ff */
[----:B------:R-:W-:Y:S01]  /*dd70*/  @!P6 STG.E.U8 desc[UR16][R30.64+0x49], R7 ;  /* 0x000049071e00e986 */ /* 0x000fe2000c101110 */
[----:B--2---:R-:W-:-:S03]  /*dd80*/  FMUL R2, R220, UR20 ;  /* 0x00000014dc027c20 */ /* 0x004fc60008400000 */
[----:B------:R-:W2:Y:S02]  /*dd90*/  LDL.LU R220, [R1+0x38] ;  /* 0x0000380001dc7983 */ /* 0x000ea40000300800 */
[----:B-1----:R-:W-:-:S05]  /*dda0*/  F2FP.SATFINITE.E4M3.F32.PACK_AB_MERGE_C R5, RZ, R2, RZ ;  /* 0x00000002ff05723e */ /* 0x002fca00048070ff */
[----:B------:R0:W-:Y:S01]  /*ddb0*/  @!P3 STG.E.U8 desc[UR16][R28.64+0x50], R5 ;  /* 0x000050051c00b986 */ /* 0x0001e2000c101110 */
[----:B------:R-:W-:-:S03]  /*ddc0*/  FMUL R3, R222, UR20 ;  /* 0x00000014de037c20 */ /* 0x000fc60008400000 */
[----:B------:R-:W2:Y:S02]  /*ddd0*/  LDL.LU R222, [R1+0x3c] ;  /* 0x00003c0001de7983 */ /* 0x000ea40000300800 */
[----:B------:R-:W-:Y:S01]  /*dde0*/  F2FP.SATFINITE.E4M3.F32.PACK_AB_MERGE_C R9, RZ, R3, RZ ;  /* 0x00000003ff09723e */ /* 0x000fe200048070ff */
[----:B------:R-:W-:Y:S02]  /*ddf0*/  FMUL R0, R223, UR20 ;  /* 0x00000014df007c20 */ /* 0x000fe40008400000 */
[----:B------:R-:W2:Y:S03]  /*de00*/  LDL.LU R223, [R1+0x40] ;  /* 0x0000400001df7983 */ /* 0x000ea60000300800 */
[----:B------:R-:W-:Y:S01]  /*de10*/  F2FP.SATFINITE.E4M3.F32.PACK_AB_MERGE_C R13, RZ, R0, RZ ;  /* 0x00000000ff0d723e */ /* 0x000fe200048070ff */
[----:B---3--:R-:W-:Y:S02]  /*de20*/  FMUL R2, R225, UR20 ;  /* 0x00000014e1027c20 */ /* 0x008fe40008400000 */
[----:B------:R-:W3:Y:S01]  /*de30*/  LDL.LU R225, [R1+0x44] ;  /* 0x0000440001e17983 */ /* 0x000ee20000300800 */
[----:B----4-:R-:W-:-:S03]  /*de40*/  FMUL R0, R224, UR20 ;  /* 0x00000014e0007c20 */ /* 0x010fc60008400000 */
[----:B------:R-:W4:Y:S01]  /*de50*/  LDL.LU R224, [R1+0x48] ;  /* 0x0000480001e07983 */ /* 0x000f220000300800 */
[----:B------:R-:W-:Y:S01]  /*de60*/  FMUL R3, R226, UR20 ;  /* 0x00000014e2037c20 */ /* 0x000fe20008400000 */
[----:B0-----:R-:W-:Y:S02]  /*de70*/  F2FP.SATFINITE.E4M3.F32.PACK_AB_MERGE_C R5, RZ, R0, RZ ;  /* 0x00000000ff05723e */ /* 0x001fe400048070ff */
[----:B------:R-:W4:Y:S01]  /*de80*/  LDL.LU R226, [R1+0x4c] ;  /* 0x00004c0001e27983 */ /* 0x000f220000300800 */
[----:B------:R-:W-:-:S03]  /*de90*/  FMUL R0, R227, UR20 ;  /* 0x00000014e3007c20 */ /* 0x000fc60008400000 */
[----:B------:R-:W4:Y:S01]  /*dea0*/  LDL.LU R227, [R1+0x50] ;  /* 0x0000500001e37983 */ /* 0x000f220000300800 */
[C---:B------:R-:W-:Y:S02]  /*deb0*/  ISETP.LT.OR P2, PT, R41.reuse, 0x52, !P1 ;  /* 0x000000522900780c */ /* 0x040fe40004f41670 */
[C---:B------:R-:W-:Y:S01]  /*dec0*/  ISETP.LT.OR P6, PT, R41.reuse, 0x52, !P0 ;  /* 0x000000522900780c */ /* 0x040fe200047c1670 */
[----:B------:R-:W4:Y:S01]  /*ded0*/  LDL.LU R219, [R1+0x54] ;  /* 0x0000540001db7983 */ /* 0x000f220000300800 */
[C---:B------:R-:W-:Y:S02]  /*dee0*/  ISETP.LT.OR P5, PT, R41.reuse, 0x51, !P0 ;  /* 0x000000512900780c */ /* 0x040fe400047a1670 */
[----:B------:R-:W-:Y:S02]  /*def0*/  ISETP.LT.OR P3, PT, R41, 0x59, !P1 ;  /* 0x000000592900780c */ /* 0x000fe40004f61670 */
[----:B------:R-:W-:Y:S02]  /*df00*/  F2FP.SATFINITE.E4M3.F32.PACK_AB_MERGE_C R7, RZ, R2, RZ ;  /* 0x00000002ff07723e */ /* 0x000fe400048070ff */
[----:B------:R-:W-:-:S03]  /*df10*/  F2FP.SATFINITE.E4M3.F32.PACK_AB_MERGE_C R11, RZ, R0, RZ ;  /* 0x00000000ff0b723e */ /* 0x000fc600048070ff */
[----:B------:R0:W-:Y:S01]  /*df20*/  @!P2 STG.E.U8 desc[UR16][R28.64+0x51], R9 ;  /* 0x000051091c00a986 */ /* 0x0001e2000c101110 */
[----:B------:R-:W-:-:S03]  /*df30*/  ISETP.LT.OR P2, PT, R41, 0x5a, !P1 ;  /* 0x0000005a2900780c */ /* 0x000fc60004f41670 */
[----:B------:R-:W-:Y:S01]  /*df40*/  @!P6 STG.E.U8 desc[UR16][R30.64+0x51], R7 ;  /* 0x000051071e00e986 */ /* 0x000fe2000c101110 */
[----:B------:R-:W-:-:S03]  /*df50*/  ISETP.LT.OR P6, PT, R41, 0x5a, !P0 ;  /* 0x0000005a2900780c */ /* 0x000fc600047c1670 */
[----:B------:R-:W-:Y:S01]  /*df60*/  @!P5 STG.E.U8 desc[UR16][R30.64+0x50], R13 ;  /* 0x0000500d1e00d986 */ /* 0x000fe2000c101110 */
[----:B0-----:R-:W-:-:S03]  /*df70*/  F2FP.SATFINITE.E4M3.F32.PACK_AB_MERGE_C R9, RZ, R3, RZ ;  /* 0x00000003ff09723e */ /* 0x001fc600048070ff */
[----:B------:R0:W-:Y:S04]  /*df80*/  @!P3 STG.E.U8 desc[UR16][R28.64+0x58], R5 ;  /* 0x000058051c00b986 */ /* 0x0001e8000c101110 */
[----:B------:R1:W-:Y:S01]  /*df90*/  @!P2 STG.E.U8 desc[UR16][R28.64+0x59], R9 ;  /* 0x000059091c00a986 */ /* 0x0003e2000c101110 */
[----:B------:R-:W-:-:S03]  /*dfa0*/  FMUL R0, R221, UR20 ;  /* 0x00000014dd007c20 */ /* 0x000fc60008400000 */
[----:B------:R-:W4:Y:S02]  /*dfb0*/  LDL.LU R221, [R1+0x58] ;  /* 0x0000580001dd7983 */ /* 0x000f240000300800 */
[----:B0-----:R-:W-:-:S05]  /*dfc0*/  F2FP.SATFINITE.E4M3.F32.PACK_AB_MERGE_C R5, RZ, R0, RZ ;  /* 0x00000000ff05723e */ /* 0x001fca00048070ff */
[----:B------:R0:W-:Y:S01]  /*dfd0*/  @!P6 STG.E.U8 desc[UR16][R30.64+0x59], R5 ;  /* 0x000059051e00e986 */ /* 0x0001e2000c101110 */
[----:B--2---:R-:W-:-:S03]  /*dfe0*/  FMUL R2, R220, UR20 ;  /* 0x00000014dc027c20 */ /* 0x004fc60008400000 */
[----:B------:R-:W2:Y:S02]  /*dff0*/  LDL.LU R220, [R1+0x5c] ;  /* 0x00005c0001dc7983 */ /* 0x000ea40000300800 */
[----:B------:R-:W-:Y:S01]  /*e000*/  F2FP.SATFINITE.E4M3.F32.PACK_AB_MERGE_C R7, RZ, R2, RZ ;  /* 0x00000002ff07723e */ /* 0x000fe200048070ff */
[----:B------:R-:W-:Y:S02]  /*e010*/  FMUL R3, R222, UR20 ;  /* 0x00000014de037c20 */ /* 0x000fe40008400000 */
[----:B------:R-:W2:Y:S03]  /*e020*/  LDL.LU R222, [R1+0x60] ;  /* 0x0000600001de7983 */ /* 0x000ea60000300800 */
[----:B-1----:R-:W-:Y:S01]  /*e030*/  F2FP.SATFINITE.E4M3.F32.PACK_AB_MERGE_C R9, RZ, R3, RZ ;  /* 0x00000003ff09723e */ /* 0x002fe200048070ff */
[----:B------:R-:W-:Y:S02]  /*e040*/  FMUL R4, R223, UR20 ;  /* 0x00000014df047c20 */ /* 0x000fe40008400000 */
[----:B------:R-:W2:Y:S01]  /*e050*/  LDL.LU R223, [R1+0x64] ;  /* 0x0000640001df7983 */ /* 0x000ea20000300800 */
[----:B---3--:R-:W-:-:S03]  /*e060*/  FMUL R0, R225, UR20 ;  /* 0x00000014e1007c20 */ /* 0x008fc60008400000 */
[----:B------:R-:W3:Y:S01]  /*e070*/  LDL.LU R225, [R1+0x68] ;  /* 0x0000680001e17983 */ /* 0x000ee20000300800 */
[----:B----4-:R-:W-:Y:S01]  /*e080*/  FMUL R2, R224, UR20 ;  /* 0x00000014e0027c20 */ /* 0x010fe20008400000 */
[----:B0-----:R-:W-:Y:S02]  /*e090*/  F2FP.SATFINITE.E4M3.F32.PACK_AB_MERGE_C R5, RZ, R0, RZ ;  /* 0x00000000ff05723e */ /* 0x001fe400048070ff */
[----:B------:R-:W4:Y:S01]  /*e0a0*/  LDL.LU R224, [R1+0x6c] ;  /* 0x00006c0001e07983 */ /* 0x000f220000300800 */
[----:B------:R-:W-:-:S03]  /*e0b0*/  FMUL R3, R226, UR20 ;  /* 0x00000014e2037c20 */ /* 0x000fc60008400000 */
[----:B------:R-:W4:Y:S01]  /*e0c0*/  LDL.LU R226, [R1+0x70] ;  /* 0x0000700001e27983 */ /* 0x000f220000300800 */
[----:B------:R-:W-:-:S03]  /*e0d0*/  FMUL R0, R227, UR20 ;  /* 0x00000014e3007c20 */ /* 0x000fc60008400000 */
[----:B------:R-:W4:Y:S01]  /*e0e0*/  LDL.LU R227, [R1+0x74] ;  /* 0x0000740001e37983 */ /* 0x000f220000300800 */
[C---:B------:R-:W-:Y:S02]  /*e0f0*/  ISETP.LT.OR P5, PT, R41.reuse, 0x59, !P0 ;  /* 0x000000592900780c */ /* 0x040fe400047a1670 */
[C---:B------:R-:W-:Y:S02]  /*e100*/  ISETP.LT.OR P2, PT, R41.reuse, 0x62, !P1 ;  /* 0x000000622900780c */ /* 0x040fe40004f41670 */
[C---:B------:R-:W-:Y:S02]  /*e110*/  ISETP.LT.OR P3, PT, R41.reuse, 0x61, !P1 ;  /* 0x000000612900780c */ /* 0x040fe40004f61670 */
[----:B------:R-:W-:-:S07]  /*e120*/  ISETP.LT.OR P6, PT, R41, 0x62, !P0 ;  /* 0x000000622900780c */ /* 0x000fce00047c1670 */
[----:B------:R-:W-:Y:S01]  /*e130*/  @!P5 STG.E.U8 desc[UR16][R30.64+0x58], R11 ;  /* 0x0000580b1e00d986 */ /* 0x000fe2000c101110 */
[----:B------:R-:W-:-:S03]  /*e140*/  ISETP.LT.OR P5, PT, R41, 0x61, !P0 ;  /* 0x000000612900780c */ /* 0x000fc600047a1670 */
[----:B------:R0:W-:Y:S01]  /*e150*/  @!P2 STG.E.U8 desc[UR16][R28.64+0x61], R9 ;  /* 0x000061091c00a986 */ /* 0x0001e2000c101110 */
[----:B------:R-:W-:-:S03]  /*e160*/  ISETP.LT.OR P2, PT, R41, 0x6a, !P1 ;  /* 0x0000006a2900780c */ /* 0x000fc60004f41670 */
[----:B------:R1:W-:Y:S01]  /*e170*/  @!P3 STG.E.U8 desc[UR16][R28.64+0x60], R7 ;  /* 0x000060071c00b986 */ /* 0x0003e2000c101110 */
[----:B------:R-:W-:Y:S02]  /*e180*/  ISETP.LT.OR P3, PT, R41, 0x69, !P1 ;  /* 0x000000692900780c */ /* 0x000fe40004f61670 */
[----:B------:R-:W-:Y:S01]  /*e190*/  F2FP.SATFINITE.E4M3.F32.PACK_AB_MERGE_C R13, RZ, R4, RZ ;  /* 0x00000004ff0d723e */ /* 0x000fe200048070ff */
[----:B------:R1:W-:Y:S01]  /*e1a0*/  @!P6 STG.E.U8 desc[UR16][R30.64+0x61], R5 ;  /* 0x000061051e00e986 */ /* 0x0003e2000c101110 */
[----:B0-----:R-:W-:-:S03]  /*e1b0*/  F2FP.SATFINITE.E4M3.F32.PACK_AB_MERGE_C R9, RZ, R3, RZ ;  /* 0x00000003ff09723e */ /* 0x001fc600048070ff */
[----:B------:R-:W-:Y:S01]  /*e1c0*/  @!P5 STG.E.U8 desc[UR16][R30.64+0x60], R13 ;  /* 0x0000600d1e00d986 */ /* 0x000fe2000c101110 */
[----:B-1----:R-:W-:-:S03]  /*e1d0*/  F2FP.SATFINITE.E4M3.F32.PACK_AB_MERGE_C R7, RZ, R2, RZ ;  /* 0x00000002ff07723e */ /* 0x002fc600048070ff */
[----:B------:R-:W-:Y:S01]  /*e1e0*/  @!P2 STG.E.U8 desc[UR16][R28.64+0x69], R9 ;  /* 0x000069091c00a986 */ /* 0x000fe2000c101110 */
[C---:B------:R-:W-:Y:S02]  /*e1f0*/  ISETP.LT.OR P5, PT, R41.reuse, 0x69, !P0 ;  /* 0x000000692900780c */ /* 0x040fe400047a1670 */
[C---:B------:R-:W-:Y:S01]  /*e200*/  ISETP.LT.OR P6, PT, R41.reuse, 0x6a, !P0 ;  /* 0x0000006a2900780c */ /* 0x040fe200047c1670 */
[----:B------:R0:W-:Y:S01]  /*e210*/  @!P3 STG.E.U8 desc[UR16][R28.64+0x68], R7 ;  /* 0x000068071c00b986 */ /* 0x0001e2000c101110 */
[----:B------:R-:W-:Y:S01]  /*e220*/  ISETP.LT.OR P2, PT, R41, 0x72, !P1 ;  /* 0x000000722900780c */ /* 0x000fe20004f41670 */
[----:B------:R-:W-:Y:S01]  /*e230*/  FMUL R2, R219, UR20 ;  /* 0x00000014db027c20 */ /* 0x000fe20008400000 */
[----:B------:R-:W-:Y:S02]  /*e240*/  ISETP.LT.OR P3, PT, R41, 0x71, !P1 ;  /* 0x000000712900780c */ /* 0x000fe40004f61670 */
[----:B------:R-:W-:Y:S02]  /*e250*/  F2FP.SATFINITE.E4M3.F32.PACK_AB_MERGE_C R11, RZ, R0, RZ ;  /* 0x00000000ff0b723e */ /* 0x000fe400048070ff */
[----:B------:R-:W-:-:S03]  /*e260*/  F2FP.SATFINITE.E4M3.F32.PACK_AB_MERGE_C R5, RZ, R2, RZ ;  /* 0x00000002ff05723e */ /* 0x000fc600048070ff */
[----:B------:R-:W-:Y:S01]  /*e270*/  @!P5 STG.E.U8 desc[UR16][R30.64+0x68], R11 ;  /* 0x0000680b1e00d986 */ /* 0x000fe2000c101110 */
[----:B------:R-:W-:-:S03]  /*e280*/  ISETP.LT.OR P5, PT, R41, 0x71, !P0 ;  /* 0x000000712900780c */ /* 0x000fc600047a1670 */
[----:B------:R-:W-:Y:S01]  /*e290*/  @!P6 STG.E.U8 desc[UR16][R30.64+0x69], R5 ;  /* 0x000069051e00e986 */ /* 0x000fe2000c101110 */
[----:B------:R-:W-:Y:S01]  /*e2a0*/  ISETP.LT.OR P6, PT, R41, 0x72, !P0 ;  /* 0x000000722900780c */ /* 0x000fe200047c1670 */
[----:B------:R-:W-:-:S05]  /*e2b0*/  FMUL R0, R221, UR20 ;  /* 0x00000014dd007c20 */ /* 0x000fca0008400000 */
[----:B0-----:R-:W-:-:S05]  /*e2c0*/  F2FP.SATFINITE.E4M3.F32.PACK_AB_MERGE_C R7, RZ, R0, RZ ;  /* 0x00000000ff07723e */ /* 0x001fca00048070ff */
[----:B------:R0:W-:Y:S01]  /*e2d0*/  @!P3 STG.E.U8 desc[UR16][R28.64+0x70], R7 ;  /* 0x000070071c00b986 */ /* 0x0001e2000c101110 */
[C---:B------:R-:W-:Y:S02]  /*e2e0*/  ISETP.LT.OR P3, PT, R41.reuse, 0x79, !P0 ;  /* 0x000000792900780c */ /* 0x040fe40004761670 */
[----:B------:R-:W-:Y:S01]  /*e2f0*/  ISETP.LT.OR P0, PT, R41, 0x7a, !P0 ;  /* 0x0000007a2900780c */ /* 0x000fe20004701670 */
[----:B--2---:R-:W-:-:S05]  /*e300*/  FMUL R3, R220, UR20 ;  /* 0x00000014dc037c20 */ /* 0x004fca0008400000 */
[----:B------:R-:W-:-:S05]  /*e310*/  F2FP.SATFINITE.E4M3.F32.PACK_AB_MERGE_C R9, RZ, R3, RZ ;  /* 0x00000003ff09723e */ /* 0x000fca00048070ff */
[----:B------:R1:W-:Y:S01]  /*e320*/  @!P2 STG.E.U8 desc[UR16][R28.64+0x71], R9 ;  /* 0x000071091c00a986 */ /* 0x0003e2000c101110 */
[C---:B------:R-:W-:Y:S02]  /*e330*/  ISETP.LT.OR P2, PT, R41.reuse, 0x79, !P1 ;  /* 0x000000792900780c */ /* 0x040fe40004f41670 */
[----:B------:R-:W-:Y:S01]  /*e340*/  ISETP.LT.OR P1, PT, R41, 0x7a, !P1 ;  /* 0x0000007a2900780c */ /* 0x000fe20004f21670 */
[----:B------:R-:W-:-:S05]  /*e350*/  FMUL R0, R222, UR20 ;  /* 0x00000014de007c20 */ /* 0x000fca0008400000 */
[----:B------:R-:W-:-:S05]  /*e360*/  F2FP.SATFINITE.E4M3.F32.PACK_AB_MERGE_C R13, RZ, R0, RZ ;  /* 0x00000000ff0d723e */ /* 0x000fca00048070ff */
[----:B------:R2:W-:Y:S01]  /*e370*/  @!P5 STG.E.U8 desc[UR16][R30.64+0x70], R13 ;  /* 0x0000700d1e00d986 */ /* 0x0005e2000c101110 */
[----:B------:R-:W-:Y:S01]  /*e380*/  FMUL R0, R223, UR20 ;  /* 0x00000014df007c20 */ /* 0x000fe20008400000 */
[----:B---3--:R-:W-:Y:S01]  /*e390*/  FMUL R2, R225, UR20 ;  /* 0x00000014e1027c20 */ /* 0x008fe20008400000 */
[----:B----4-:R-:W-:-:S03]  /*e3a0*/  FMUL R3, R224, UR20 ;  /* 0x00000014e0037c20 */ /* 0x010fc60008400000 */
[----:B0-----:R-:W-:Y:S01]  /*e3b0*/  F2FP.SATFINITE.E4M3.F32.PACK_AB_MERGE_C R7, RZ, R0, RZ ;  /* 0x00000000ff07723e */ /* 0x001fe200048070ff */
[----:B------:R-:W-:Y:S01]  /*e3c0*/  FMUL R4, R226, UR20 ;  /* 0x00000014e2047c20 */ /* 0x000fe20008400000 */
[----:B------:R-:W-:Y:S01]  /*e3d0*/  FMUL R5, R227, UR20 ;  /* 0x00000014e3057c20 */ /* 0x000fe20008400000 */
[----:B-1----:R-:W-:Y:S02]  /*e3e0*/  F2FP.SATFINITE.E4M3.F32.PACK_AB_MERGE_C R9, RZ, R2, RZ ;  /* 0x00000002ff09723e */ /* 0x002fe400048070ff */
[----:B------:R-:W-:Y:S02]  /*e3f0*/  F2FP.SATFINITE.E4M3.F32.PACK_AB_MERGE_C R3, RZ, R3, RZ ;  /* 0x00000003ff03723e */ /* 0x000fe400048070ff */
[----:B------:R-:W-:Y:S02]  /*e400*/  F2FP.SATFINITE.E4M3.F32.PACK_AB_MERGE_C R11, RZ, R4, RZ ;  /* 0x00000004ff0b723e */ /* 0x000fe400048070ff */
[----:B------:R-:W-:Y:S01]  /*e410*/  F2FP.SATFINITE.E4M3.F32.PACK_AB_MERGE_C R5, RZ, R5, RZ ;  /* 0x00000005ff05723e */ /* 0x000fe200048070ff */
[----:B------:R2:W-:Y:S04]  /*e420*/  @!P6 STG.E.U8 desc[UR16][R30.64+0x71], R7 ;  /* 0x000071071e00e986 */ /* 0x0005e8000c101110 */
[----:B------:R2:W-:Y:S04]  /*e430*/  @!P2 STG.E.U8 desc[UR16][R28.64+0x78], R9 ;  /* 0x000078091c00a986 */ /* 0x0005e8000c101110 */
[----:B------:R2:W-:Y:S04]  /*e440*/  @!P1 STG.E.U8 desc[UR16][R28.64+0x79], R3 ;  /* 0x000079031c009986 */ /* 0x0005e8000c101110 */
[----:B------:R2:W-:Y:S04]  /*e450*/  @!P3 STG.E.U8 desc[UR16][R30.64+0x78], R11 ;  /* 0x0000780b1e00b986 */ /* 0x0005e8000c101110 */
[----:B------:R2:W-:Y:S02]  /*e460*/  @!P0 STG.E.U8 desc[UR16][R30.64+0x79], R5 ;  /* 0x000079051e008986 */ /* 0x0005e4000c101110 */
.L_x_290:
[----:B------:R-:W-:Y:S05]  /*e470*/  BSYNC B0 ;  /* 0x0000000000007941 */ /* 0x000fea0003800000 */
.L_x_32:
[----:B0-2---:R-:W2:Y:S04]  /*e480*/  LDL.LU R3, [R1+0x78] ;  /* 0x0000780001037983 */ /* 0x005ea80000300800 */
[----:B-----5:R-:W2:Y:S01]  /*e490*/  LDL.LU R2, [R1+0x7c] ;  /* 0x00007c0001027983 */ /* 0x020ea20000300800 */
[----:B------:R-:W-:Y:S01]  /*e4a0*/  ULDC UR6, c[0x0][0xc] ;  /* 0x0000030000067ab9 */ /* 0x000fe20000000800 */
[----:B------:R-:W-:Y:S01]  /*e4b0*/  ULDC UR7, c[0x0][0x10] ;  /* 0x0000040000077ab9 */ /* 0x000fe20000000800 */
[----:B------:R-:W2:Y:S01]  /*e4c0*/  LDC R5, c[0x0][0x14] ;  /* 0x00000500ff057b82 */ /* 0x000ea20000000800 */
[----:B------:R-:W-:Y:S01]  /*e4d0*/  UIMAD.WIDE.U32 UR6, UR6, UR7, URZ ;  /* 0x00000007060672a5 */ /* 0x000fe2000f8e003f */
[----:B------:R-:W-:Y:S01]  /*e4e0*/  PRMT R0, RZ, 0x7610, R0 ;  /* 0x00007610ff007816 */ /* 0x000fe20000000000 */
[----:B------:R-:W-:-:S04]  /*e4f0*/  UMOV UR22, 0xffffffff ;  /* 0xffffffff00167882 */ /* 0x000fc80000000000 */
[----:B--2---:R-:W-:-:S04]  /*e500*/  IMAD.WIDE.U32 R2, R5, UR6, R2 ;  /* 0x0000000605027c25 */ /* 0x004fc8000f8e0002 */
[----:B------:R-:W-:Y:S01]  /*e510*/  IMAD R5, R5, UR7, RZ ;  /* 0x0000000705057c24 */ /* 0x000fe2000f8e02ff */
[----:B------:R-:W-:Y:S01]  /*e520*/  ULDC.64 UR6, c[0x0][0x650] ;  /* 0x0001940000067ab9 */ /* 0x000fe20000000a00 */
[----:B------:R-:W-:Y:S01]  /*e530*/  IMAD.MOV.U32 R19, RZ, RZ, R2 ;  /* 0x000000ffff137224 */ /* 0x000fe200078e0002 */
[----:B------:R-:W-:Y:S01]  /*e540*/  ISETP.GE.U32.AND P0, PT, R2, UR6, PT ;  /* 0x0000000602007c0c */ /* 0x000fe2000bf06070 */
[----:B------:R-:W-:Y:S02]  /*e550*/  IMAD.IADD R22, R3, 0x1, R5 ;  /* 0x0000000103167824 */ /* 0x000fe400078e0205 */
[----:B------:R-:W-:-:S03]  /*e560*/  IMAD.MOV.U32 R2, RZ, RZ, -0x1 ;  /* 0xffffffffff027424 */ /* 0x000fc600078e00ff */
[----:B------:R0:W-:Y:S01]  /*e570*/  STL [R1+0x78], R22 ;  /* 0x0000781601007387 */ /* 0x0001e20000100800 */
[----:B------:R-:W-:-:S03]  /*e580*/  ISETP.GE.U32.AND.EX P0, PT, R22, UR7, PT, P0 ;  /* 0x0000000716007c0c */ /* 0x000fc6000bf06100 */
[----:B------:R0:W-:Y:S04]  /*e590*/  STL [R1+0x7c], R19 ;  /* 0x00007c1301007387 */ /* 0x0001e80000100800 */
[----:B------:R0:W-:Y:S06]  /*e5a0*/  STL [R1+0x80], R2 ;  /* 0x0000800201007387 */ /* 0x0001ec0000100800 */
[----:B------:R-:W-:Y:S05]  /*e5b0*/  @P0 BRA `(.L_x_291) ;  /* 0x00000004006c0947 */ /* 0x000fea0003800000 */
[----:B------:R-:W2:Y:S01]  /*e5c0*/  S2R R14, SR_CTAID.X ;  /* 0x00000000000e7919 */ /* 0x000ea20000002500 */
[----:B------:R-:W5:Y:S01]  /*e5d0*/  LDC.64 R8, c[0x0][0x628] ;  /* 0x00018a00ff087b82 */ /* 0x000f620000000a00 */
[----:B------:R-:W-:Y:S01]  /*e5e0*/  ULDC UR6, c[0x0][0x150] ;  /* 0x0000540000067ab9 */ /* 0x000fe20000000800 */
[----:B------:R-:W-:Y:S01]  /*e5f0*/  IMAD.MOV.U32 R6, RZ, RZ, R19 ;  /* 0x000000ffff067224 */ /* 0x000fe200078e0013 */
[----:B------:R-:W0:Y:S01]  /*e600*/  S2R R16, SR_CTAID.Y ;  /* 0x0000000000107919 */ /* 0x000e220000002600 */
[----:B------:R-:W-:-:S04]  /*e610*/  IMAD.MOV.U32 R7, RZ, RZ, R22 ;  /* 0x000000ffff077224 */ /* 0x000fc800078e0016 */
[----:B------:R-:W0:Y:S08]  /*e620*/  LDC R17, c[0x0][0x144] ;  /* 0x00005100ff117b82 */ /* 0x000e300000000800 */
[----:B------:R-:W0:Y:S08]  /*e630*/  LDC R10, c[0x0][0x630] ;  /* 0x00018c00ff0a7b82 */ /* 0x000e300000000800 */
[----:B------:R-:W0:Y:S01]  /*e640*/  LDC.64 R12, c[0x0][0x620] ;  /* 0x00018800ff0c7b82 */ /* 0x000e220000000a00 */
[----:B-----5:R-:W-:-:S04]  /*e650*/  ISETP.NE.U32.AND P0, PT, R8, RZ, PT ;  /* 0x000000ff0800720c */ /* 0x020fc80003f05070 */
[----:B------:R-:W-:Y:S02]  /*e660*/  ISETP.NE.AND.EX P0, PT, R9, RZ, PT, P0 ;  /* 0x000000ff0900720c */ /* 0x000fe40003f05300 */
[----:B--2---:R-:W-:-:S05]  /*e670*/  I2FP.F32.U32 R0, R14 ;  /* 0x0000000e00007245 */ /* 0x004fca0000201000 */
[----:B------:R-:W-:-:S04]  /*e680*/  FMUL R0, R0, UR6 ;  /* 0x0000000600007c20 */ /* 0x000fc80008400000 */
[----:B------:R2:W0:Y:S02]  /*e690*/  F2I.U32.TRUNC.NTZ R15, R0 ;  /* 0x00000000000f7305 */ /* 0x000424000020f000 */
[----:B------:R-:W-:Y:S05]  /*e6a0*/  @!P0 BRA `(.L_x_292) ;  /* 0x0000000000288947 */ /* 0x000fea0003800000 */
[----:B--2---:R-:W2:Y:S02]  /*e6b0*/  LDC R0, c[0x0][0x634] ;  /* 0x00018d00ff007b82 */ /* 0x004ea40000000800 */
[----:B--2---:R-:W-:-:S05]  /*e6c0*/  IADD3 R7, P0, R19, R0, RZ ;  /* 0x0000000013077210 */ /* 0x004fca0007f1e0ff */
[----:B------:R-:W-:-:S04]  /*e6d0*/  IMAD.X R11, RZ, RZ, R22, P0 ;  /* 0x000000ffff0b7224 */ /* 0x000fc800000e0616 */
[----:B0-----:R-:W-:-:S04]  /*e6e0*/  IMAD.WIDE.U32 R2, R11, R8, RZ ;  /* 0x000000080b027225 */ /* 0x001fc800078e00ff */
[----:B------:R-:W-:-:S04]  /*e6f0*/  IMAD.WIDE.U32 R4, P0, R7, R9, R2 ;  /* 0x0000000907047225 */ /* 0x000fc80007800002 */
[----:B------:R-:W-:-:S04]  /*e700*/  IMAD.WIDE.U32 R2, R7, R8, RZ ;  /* 0x0000000807027225 */ /* 0x000fc800078e00ff */
[----:B------:R-:W-:Y:S01]  /*e710*/  IMAD.X R7, RZ, RZ, RZ, P0 ;  /* 0x000000ffff077224 */ /* 0x000fe200000e06ff */
[----:B------:R-:W-:Y:S01]  /*e720*/  IADD3 RZ, P0, R3, R4, RZ ;  /* 0x0000000403ff7210 */ /* 0x000fe20007f1e0ff */
[----:B------:R-:W-:-:S04]  /*e730*/  IMAD.MOV.U32 R6, RZ, RZ, R5 ;  /* 0x000000ffff067224 */ /* 0x000fc800078e0005 */
[----:B------:R-:W-:-:S08]  /*e740*/  IMAD.WIDE.U32.X R6, R11, R9, R6, P0 ;  /* 0x000000090b067225 */ /* 0x000fd000000e0406 */
.L_x_292:
[-CC-:B01----:R-:W-:Y:S01]  /*e750*/  SHF.R.U64 R24, R6, R10.reuse, R7.reuse ;  /* 0x0000000a06187219 */ /* 0x183fe20000001207 */
[----:B------:R-:W0:Y:S01]  /*e760*/  LDC.64 R20, c[0x0][0x640] ;  /* 0x00019000ff147b82 */ /* 0x000e220000000a00 */
[----:B--2---:R-:W-:Y:S01]  /*e770*/  SHF.R.U32.HI R0, RZ, R10, R7 ;  /* 0x0000000aff007219 */ /* 0x004fe20000011607 */
[----:B------:R-:W-:Y:S01]  /*e780*/  IMAD.MOV.U32 R2, RZ, RZ, R19 ;  /* 0x000000ffff027224 */ /* 0x000fe200078e0013 */
[----:B------:R-:W-:Y:S01]  /*e790*/  IADD3 R5, P0, RZ, -R24, RZ ;  /* 0x80000018ff057210 */ /* 0x000fe20007f1e0ff */
[----:B------:R-:W-:Y:S01]  /*e7a0*/  IMAD.MOV R15, RZ, RZ, -R15 ;  /* 0x000000ffff0f7224 */ /* 0x000fe200078e0a0f */
[----:B------:R-:W-:Y:S01]  /*e7b0*/  ULDC UR6, c[0x0][0x154] ;  /* 0x0000550000067ab9 */ /* 0x000fe20000000800 */
[----:B------:R-:W-:Y:S02]  /*e7c0*/  IMAD.MOV.U32 R7, RZ, RZ, 0x1 ;  /* 0x00000001ff077424 */ /* 0x000fe400078e00ff */
[----:B------:R-:W1:Y:S01]  /*e7d0*/  LDC R4, c[0x0][0x618] ;  /* 0x00018600ff047b82 */ /* 0x000e620000000800 */
[----:B------:R-:W-:-:S02]  /*e7e0*/  IMAD.X R3, RZ, RZ, ~R0, P0 ;  /* 0x000000ffff037224 */ /* 0x000fc400000e0e00 */
[----:B------:R-:W-:Y:S02]  /*e7f0*/  IMAD R15, R17, R15, R14 ;  /* 0x0000000f110f7224 */ /* 0x000fe400078e020e */
[-C--:B------:R-:W-:Y:S02]  /*e800*/  IMAD R0, R3, R12.reuse, RZ ;  /* 0x0000000c03007224 */ /* 0x080fe400078e02ff */
[----:B------:R-:W-:Y:S01]  /*e810*/  IMAD.MOV.U32 R3, RZ, RZ, R22 ;  /* 0x000000ffff037224 */ /* 0x000fe200078e0016 */
[----:B------:R-:W2:Y:S01]  /*e820*/  LDC R6, c[0x0][0x608] ;  /* 0x00018200ff067b82 */ /* 0x000ea20000000800 */
[----:B------:R-:W-:-:S04]  /*e830*/  IMAD.WIDE.U32 R2, R5, R12, R2 ;  /* 0x0000000c05027225 */ /* 0x000fc800078e0002 */
[----:B------:R-:W-:-:S03]  /*e840*/  IMAD R5, R5, R13, R0 ;  /* 0x0000000d05057224 */ /* 0x000fc600078e0200 */
[----:B------:R-:W5:Y:S01]  /*e850*/  LDC R18, c[0x0][0x658] ;  /* 0x00019600ff127b82 */ /* 0x000f620000000800 */
[----:B------:R-:W-:Y:S01]  /*e860*/  I2FP.F32.U32 R0, R16 ;  /* 0x0000001000007245 */ /* 0x000fe20000201000 */
[----:B------:R-:W-:Y:S01]  /*e870*/  IMAD.IADD R3, R3, 0x1, R5 ;  /* 0x0000000103037824 */ /* 0x000fe200078e0205 */
[----:B0-----:R-:W-:Y:S01]  /*e880*/  ISETP.NE.U32.AND P0, PT, R20, RZ, PT ;  /* 0x000000ff1400720c */ /* 0x001fe20003f05070 */
[----:B------:R-:W-:Y:S02]  /*e890*/  IMAD.MOV.U32 R5, RZ, RZ, -0x1 ;  /* 0xffffffffff057424 */ /* 0x000fe400078e00ff */
[----:B------:R-:W-:Y:S02]  /*e8a0*/  FMUL R0, R0, UR6 ;  /* 0x0000000600007c20 */ /* 0x000fe40008400000 */
[----:B------:R-:W0:Y:S01]  /*e8b0*/  LDC R13, c[0x0][0x148] ;  /* 0x00005200ff0d7b82 */ /* 0x000e220000000800 */
[----:B-1----:R-:W-:Y:S01]  /*e8c0*/  SHF.R.U64 R10, R2, R4, R3 ;  /* 0x00000004020a7219 */ /* 0x002fe20000001203 */
[----:B------:R1:W0:Y:S01]  /*e8d0*/  F2I.U32.TRUNC.NTZ R12, R0 ;  /* 0x00000000000c7305 */ /* 0x000222000020f000 */
[----:B------:R-:W-:-:S02]  /*e8e0*/  ISETP.NE.AND.EX P0, PT, R21, RZ, PT, P0 ;  /* 0x000000ff1500720c */ /* 0x000fc40003f05300 */
[----:B------:R-:W-:-:S03]  /*e8f0*/  SHF.R.U32.HI R3, RZ, R4, R3 ;  /* 0x00000004ff037219 */ /* 0x000fc60000011603 */
[----:B------:R-:W0:Y:S01]  /*e900*/  LDC R14, c[0x0][0x600] ;  /* 0x00018000ff0e7b82 */ /* 0x000e220000000800 */
[-CC-:B--2---:R-:W-:Y:S02]  /*e910*/  SHF.R.U64 R8, R10, R6.reuse, R3.reuse ;  /* 0x000000060a087219 */ /* 0x184fe40000001203 */
[----:B------:R-:W-:-:S05]  /*e920*/  SHF.R.U32.HI R3, RZ, R6, R3 ;  /* 0x00000006ff037219 */ /* 0x000fca0000011603 */
[----:B------:R-:W2:Y:S01]  /*e930*/  LDC R19, c[0x0][0x648] ;  /* 0x00019200ff137b82 */ /* 0x000ea20000000800 */
[-CC-:B-----5:R-:W-:Y:S02]  /*e940*/  SHF.R.U64 R11, R8, R18.reuse, R3.reuse ;  /* 0x00000012080b7219 */ /* 0x1a0fe40000001203 */
[-C--:B------:R-:W-:Y:S02]  /*e950*/  SHF.L.U32 R5, R5, R18.reuse, RZ ;  /* 0x0000001205057219 */ /* 0x080fe400000006ff */
[-C--:B------:R-:W-:Y:S01]  /*e960*/  SHF.R.U32.HI R3, RZ, R18.reuse, R3 ;  /* 0x00000012ff037219 */ /* 0x080fe20000011603 */
[----:B------:R-:W-:Y:S01]  /*e970*/  IMAD.MOV.U32 R2, RZ, RZ, R11 ;  /* 0x000000ffff027224 */ /* 0x000fe200078e000b */
[----:B------:R-:W-:Y:S01]  /*e980*/  SHF.L.U32 R40, R7, R18, RZ ;  /* 0x0000001207287219 */ /* 0x000fe200000006ff */
[----:B------:R-:W0:Y:S01]  /*e990*/  LDC R22, c[0x0][0x638] ;  /* 0x00018e00ff167b82 */ /* 0x000e220000000800 */
[----:B------:R-:W-:-:S07]  /*e9a0*/  LOP3.LUT R17, RZ, R5, RZ, 0x33, !PT ;  /* 0x00000005ff117212 */ /* 0x000fce00078e33ff */
[----:B------:R-:W0:Y:S01]  /*e9b0*/  LDC R23, c[0x0][0x610] ;  /* 0x00018400ff177b82 */ /* 0x000e220000000800 */
[----:B-1----:R-:W-:Y:S05]  /*e9c0*/  @!P0 BRA `(.L_x_293) ;  /* 0x0000000000288947 */ /* 0x002fea0003800000 */
        /* <DEDUP_REMOVED lines=10> */
.L_x_293:
[----:B--2---:R-:W-:Y:S01]  /*ea70*/  SHF.R.U64 R0, R2, R19, R3 ;  /* 0x0000001302007219 */ /* 0x004fe20000001203 */
[----:B0-----:R-:W-:Y:S01]  /*ea80*/  VIADD R3, R14, 0xffffffff ;  /* 0xffffffff0e037836 */ /* 0x001fe20000000000 */
[----:B------:R-:W-:Y:S01]  /*ea90*/  LOP3.LUT R5, R8, R17, RZ, 0xc0, !PT ;  /* 0x0000001108057212 */ /* 0x000fe200078ec0ff */
[----:B------:R-:W-:Y:S01]  /*eaa0*/  IMAD.MOV R12, RZ, RZ, -R12 ;  /* 0x000000ffff0c7224 */ /* 0x000fe200078e0a0c */
[----:B------:R-:W-:Y:S01]  /*eab0*/  R2UR UR22, R24 ;  /* 0x00000000181672ca */ /* 0x000fe200000e0000 */
[----:B------:R-:W-:Y:S01]  /*eac0*/  IMAD.MOV R2, RZ, RZ, -R0 ;  /* 0x000000ffff027224 */ /* 0x000fe200078e0a00 */
[----:B------:R-:W-:Y:S01]  /*ead0*/  LOP3.LUT R3, R10, R3, RZ, 0xc0, !PT ;  /* 0x000000030a037212 */ /* 0x000fe200078ec0ff */
[----:B------:R-:W-:Y:S02]  /*eae0*/  IMAD R40, R40, R0, R5 ;  /* 0x0000000028287224 */ /* 0x000fe400078e0205 */
[----:B------:R-:W-:Y:S02]  /*eaf0*/  @P4 IMAD R15, R13, R12, R16 ;  /* 0x0000000c0d0f4224 */ /* 0x000fe400078e0210 */
[----:B------:R-:W-:-:S02]  /*eb00*/  IMAD R0, R2, R22, R11 ;  /* 0x0000001602007224 */ /* 0x000fc400078e020b */
[----:B------:R-:W-:Y:S02]  /*eb10*/  IMAD R40, R40, R23, R15 ;  /* 0x0000001728287224 */ /* 0x000fe400078e020f */
[----:B------:R-:W-:Y:S02]  /*eb20*/  IMAD R3, R0, R14, R3 ;  /* 0x0000000e00037224 */ /* 0x000fe400078e0203 */
[----:B------:R-:W-:-:S03]  /*eb30*/  IMAD.MOV.U32 R0, RZ, RZ, 0x1 ;  /* 0x00000001ff007424 */ /* 0x000fc600078e00ff */
[----:B------:R-:W-:Y:S02]  /*eb40*/  SEL R2, R3, R40, !P4 ;  /* 0x0000002803027207 */ /* 0x000fe40006000000 */
[----:B------:R-:W-:-:S03]  /*eb50*/  SEL R40, R40, R3, !P4 ;  /* 0x0000000328287207 */ /* 0x000fc60006000000 */
[----:B------:R2:W-:Y:S04]  /*eb60*/  STL [R1+0x80], R2 ;  /* 0x0000800201007387 */ /* 0x0005e80000100800 */
.L_x_291:
[----:B------:R0:W-:Y:S01]  /*eb70*/  STL [R1+0x84], R40 ;  /* 0x0000842801007387 */ /* 0x0001e20000100800 */
[----:B------:R-:W-:-:S13]  /*eb80*/  LOP3.LUT P0, RZ, R0, 0xff, RZ, 0xc0, !PT ;  /* 0x000000ff00ff7812 */ /* 0x000fda000780c0ff */
[----:B0-----:R-:W-:Y:S05]  /*eb90*/  @P0 BRA `(.L_x_294) ;  /* 0xffffff24009c0947 */ /* 0x001fea000383ffff */
[----:B------:R-:W-:Y:S05]  /*eba0*/  EXIT ;  /* 0x000000000000794d */ /* 0x000fea0003800000 */
.L_x_4:
[----:B------:R-:W2:Y:S01]  /*ebb0*/  LDL R16, [R1+0x7c] ;  /* 0x00007c0001107983 */ /* 0x000ea20000100800 */
[----:B------:R-:W-:-:S03]  /*ebc0*/  ULDC.64 UR4, c[0x0][0x650] ;  /* 0x0001940000047ab9 */ /* 0x000fc60000000a00 */
[----:B------:R-:W3:Y:S01]  /*ebd0*/  LDL R17, [R1+0x78] ;  /* 0x0000780001117983 */ /* 0x000ee20000100800 */
[----:B------:R-:W-:Y:S01]  /*ebe0*/  PRMT R4, RZ, 0x7610, R4 ;  /* 0x00007610ff047816 */ /* 0x000fe20000000004 */
[----:B------:R-:W-:Y:S02]  /*ebf0*/  IMAD.MOV.U32 R5, RZ, RZ, -0x1 ;  /* 0xffffffffff057424 */ /* 0x000fe400078e00ff */
[----:B------:R-:W-:Y:S02]  /*ec00*/  IMAD.MOV.U32 R6, RZ, RZ, -0x1 ;  /* 0xffffffffff067424 */ /* 0x000fe400078e00ff */
[----:B------:R-:W-:Y:S01]  /*ec10*/  IMAD.MOV.U32 R11, RZ, RZ, -0x1 ;  /* 0xffffffffff0b7424 */ /* 0x000fe200078e00ff */
[----:B--2---:R-:W-:-:S04]  /*ec20*/  ISETP.GE.U32.AND P0, PT, R16, UR4, PT ;  /* 0x0000000410007c0c */ /* 0x004fc8000bf06070 */
[----:B---3--:R-:W-:-:S13]  /*ec30*/  ISETP.GE.U32.AND.EX P0, PT, R17, UR5, PT, P0 ;  /* 0x0000000511007c0c */ /* 0x008fda000bf06100 */
[----:B------:R-:W-:Y:S05]  /*ec40*/  @P0 BRA `(.L_x_295) ;  /* 0x00000004005c0947 */ /* 0x000fea0003800000 */
        /* <DEDUP_REMOVED lines=18> */
.L_x_296:
[-CC-:B------:R-:W-:Y:S01]  /*ed70*/  SHF.R.U64 R11, R8, R12.reuse, R9.reuse ;  /* 0x0000000c080b7219 */ /* 0x180fe20000001209 */
[----:B------:R-:W0:Y:S01]  /*ed80*/  LDC.64 R20, c[0x0][0x640] ;  /* 0x00019000ff147b82 */ /* 0x000e220000000a00 */
[----:B------:R-:W-:Y:S01]  /*ed90*/  SHF.R.U32.HI R3, RZ, R12, R9 ;  /* 0x0000000cff037219 */ /* 0x000fe20000011609 */
[----:B------:R-:W-:Y:S01]  /*eda0*/  ULDC UR4, c[0x0][0x150] ;  /* 0x0000540000047ab9 */ /* 0x000fe20000000800 */
[----:B------:R-:W-:Y:S01]  /*edb0*/  IADD3 R7, P0, RZ, -R11, RZ ;  /* 0x8000000bff077210 */ /* 0x000fe20007f1e0ff */
[----:B------:R-:W-:Y:S01]  /*edc0*/  IMAD.MOV.U32 R4, RZ, RZ, R16 ;  /* 0x000000ffff047224 */ /* 0x000fe200078e0010 */
[----:B------:R-:W-:Y:S01]  /*edd0*/  I2FP.F32.U32 R6, R2 ;  /* 0x0000000200067245 */ /* 0x000fe20000201000 */
[----:B------:R-:W-:Y:S02]  /*ede0*/  IMAD.MOV.U32 R5, RZ, RZ, R17 ;  /* 0x000000ffff057224 */ /* 0x000fe400078e0011 */
[----:B------:R-:W1:Y:S01]  /*edf0*/  LDC R10, c[0x0][0x618] ;  /* 0x00018600ff0a7b82 */ /* 0x000e620000000800 */
[----:B------:R-:W-:-:S02]  /*ee00*/  IMAD.X R3, RZ, RZ, ~R3, P0 ;  /* 0x000000ffff037224 */ /* 0x000fc400000e0e03 */
[----:B------:R-:W-:Y:S01]  /*ee10*/  FMUL R9, R6, UR4 ;  /* 0x0000000406097c20 */ /* 0x000fe20008400000 */
[----:B------:R-:W-:Y:S01]  /*ee20*/  IMAD.WIDE.U32 R4, R7, R14, R4 ;  /* 0x0000000e07047225 */ /* 0x000fe200078e0004 */
[----:B------:R-:W-:-:S03]  /*ee30*/  ULDC UR4, c[0x0][0x154] ;  /* 0x0000550000047ab9 */ /* 0x000fc60000000800 */
[----:B------:R-:W-:Y:S01]  /*ee40*/  IMAD R6, R3, R14, RZ ;  /* 0x0000000e03067224 */ /* 0x000fe200078e02ff */
[----:B------:R-:W2:Y:S01]  /*ee50*/  LDC R13, c[0x0][0x144] ;  /* 0x00005100ff0d7b82 */ /* 0x000ea20000000800 */
[----:B------:R-:W3:Y:S02]  /*ee60*/  F2I.U32.TRUNC.NTZ R9, R9 ;  /* 0x0000000900097305 */ /* 0x000ee4000020f000 */
[----:B------:R-:W-:Y:S02]  /*ee70*/  IMAD R3, R7, R15, R6 ;  /* 0x0000000f07037224 */ /* 0x000fe400078e0206 */
[----:B------:R-:W-:Y:S02]  /*ee80*/  IMAD.MOV.U32 R6, RZ, RZ, -0x1 ;  /* 0xffffffffff067424 */ /* 0x000fe400078e00ff */
[----:B------:R-:W-:Y:S01]  /*ee90*/  IMAD.IADD R3, R5, 0x1, R3 ;  /* 0x0000000105037824 */ /* 0x000fe200078e0203 */
[----:B------:R-:W4:Y:S01]  /*eea0*/  LDC R12, c[0x0][0x608] ;  /* 0x00018200ff0c7b82 */ /* 0x000f220000000800 */
[----:B------:R-:W-:-:S02]  /*eeb0*/  I2FP.F32.U32 R5, R0 ;  /* 0x0000000000057245 */ /* 0x000fc40000201000 */
[----:B0-----:R-:W-:-:S03]  /*eec0*/  ISETP.NE.U32.AND P0, PT, R20, RZ, PT ;  /* 0x000000ff1400720c */ /* 0x001fc60003f05070 */
[----:B------:R-:W-:Y:S01]  /*eed0*/  FMUL R5, R5, UR4 ;  /* 0x0000000405057c20 */ /* 0x000fe20008400000 */
[----:B------:R-:W-:Y:S01]  /*eee0*/  ISETP.NE.AND.EX P0, PT, R21, RZ, PT, P0 ;  /* 0x000000ff1500720c */ /* 0x000fe20003f05300 */
[----:B------:R-:W0:Y:S01]  /*eef0*/  LDC R7, c[0x0][0x658] ;  /* 0x00019600ff077b82 */ /* 0x000e220000000800 */
[-C--:B-1----:R-:W-:Y:S01]  /*ef00*/  SHF.R.U64 R8, R4, R10.reuse, R3 ;  /* 0x0000000a04087219 */ /* 0x082fe20000001203 */
[----:B---3--:R-:W-:Y:S01]  /*ef10*/  IMAD.MOV R4, RZ, RZ, -R9 ;  /* 0x000000ffff047224 */ /* 0x008fe200078e0a09 */
[----:B------:R-:W-:Y:S02]  /*ef20*/  SHF.R.U32.HI R3, RZ, R10, R3 ;  /* 0x0000000aff037219 */ /* 0x000fe40000011603 */
[----:B------:R1:W3:Y:S03]  /*ef30*/  F2I.U32.TRUNC.NTZ R10, R5 ;  /* 0x00000005000a7305 */ /* 0x0002e6000020f000 */
[----:B------:R-:W1:Y:S01]  /*ef40*/  LDC R17, c[0x0][0x148] ;  /* 0x00005200ff117b82 */ /* 0x000e620000000800 */
[----:B--2---:R-:W-:-:S02]  /*ef50*/  IMAD R19, R13, R4, R2 ;  /* 0x000000040d137224 */ /* 0x004fc400078e0202 */
[----:B------:R-:W-:-:S05]  /*ef60*/  IMAD.MOV.U32 R4, RZ, RZ, 0x1 ;  /* 0x00000001ff047424 */ /* 0x000fca00078e00ff */
[----:B------:R-:W2:Y:S01]  /*ef70*/  LDC R14, c[0x0][0x600] ;  /* 0x00018000ff0e7b82 */ /* 0x000ea20000000800 */
[-CC-:B----4-:R-:W-:Y:S02]  /*ef80*/  SHF.R.U64 R13, R8, R12.reuse, R3.reuse ;  /* 0x0000000c080d7219 */ /* 0x190fe40000001203 */
[----:B------:R-:W-:-:S05]  /*ef90*/  SHF.R.U32.HI R2, RZ, R12, R3 ;  /* 0x0000000cff027219 */ /* 0x000fca0000011603 */
[----:B------:R-:W4:Y:S01]  /*efa0*/  LDC R16, c[0x0][0x648] ;  /* 0x00019200ff107b82 */ /* 0x000f220000000800 */
[-CC-:B0-----:R-:W-:Y:S02]  /*efb0*/  SHF.R.U64 R15, R13, R7.reuse, R2.reuse ;  /* 0x000000070d0f7219 */ /* 0x181fe40000001202 */
[-C--:B------:R-:W-:Y:S02]  /*efc0*/  SHF.L.U32 R6, R6, R7.reuse, RZ ;  /* 0x0000000706067219 */ /* 0x080fe400000006ff */
[-C--:B------:R-:W-:Y:S01]  /*efd0*/  SHF.R.U32.HI R3, RZ, R7.reuse, R2 ;  /* 0x00000007ff037219 */ /* 0x080fe20000011602 */
[----:B------:R-:W-:Y:S01]  /*efe0*/  IMAD.MOV.U32 R2, RZ, RZ, R15 ;  /* 0x000000ffff027224 */ /* 0x000fe200078e000f */
[----:B------:R-:W-:Y:S01]  /*eff0*/  SHF.L.U32 R12, R4, R7, RZ ;  /* 0x00000007040c7219 */ /* 0x000fe200000006ff */
[----:B------:R-:W0:Y:S01]  /*f000*/  LDC R18, c[0x0][0x638] ;  /* 0x00018e00ff127b82 */ /* 0x000e220000000800 */
[----:B------:R-:W-:-:S07]  /*f010*/  LOP3.LUT R22, RZ, R6, RZ, 0x33, !PT ;  /* 0x00000006ff167212 */ /* 0x000fce00078e33ff */
        /* <DEDUP_REMOVED lines=12> */
.L_x_297:
[----:B----4-:R-:W-:Y:S01]  /*f0e0*/  SHF.R.U64 R3, R2, R16, R3 ;  /* 0x0000001002037219 */ /* 0x010fe20000001203 */
[----:B--2---:R-:W-:Y:S01]  /*f0f0*/  VIADD R5, R14, 0xffffffff ;  /* 0xffffffff0e057836 */ /* 0x004fe20000000000 */
[----:B------:R-:W-:Y:S01]  /*f100*/  LOP3.LUT R2, R13, R22, RZ, 0xc0, !PT ;  /* 0x000000160d027212 */ /* 0x000fe200078ec0ff */
[----:B------:R-:W-:Y:S02]  /*f110*/  IMAD.MOV R10, RZ, RZ, -R10 ;  /* 0x000000ffff0a7224 */ /* 0x000fe400078e0a0a */
[----:B------:R-:W-:Y:S02]  /*f120*/  IMAD.MOV R4, RZ, RZ, -R3 ;  /* 0x000000ffff047224 */ /* 0x000fe400078e0a03 */
[----:B------:R-:W-:Y:S01]  /*f130*/  IMAD R2, R12, R3, R2 ;  /* 0x000000030c027224 */ /* 0x000fe200078e0202 */
[----:B------:R-:W-:Y:S01]  /*f140*/  LOP3.LUT R3, R8, R5, RZ, 0xc0, !PT ;  /* 0x0000000508037212 */ /* 0x000fe200078ec0ff */
[----:B------:R-:W-:Y:S02]  /*f150*/  @P4 IMAD R19, R17, R10, R0 ;  /* 0x0000000a11134224 */ /* 0x000fe400078e0200 */
[----:B0-----:R-:W-:-:S02]  /*f160*/  IMAD R0, R4, R18, R15 ;  /* 0x0000001204007224 */ /* 0x001fc400078e020f */
[----:B------:R-:W-:Y:S02]  /*f170*/  IMAD R5, R2, R23, R19 ;  /* 0x0000001702057224 */ /* 0x000fe400078e0213 */
[----:B------:R-:W-:Y:S02]  /*f180*/  IMAD R0, R0, R14, R3 ;  /* 0x0000000e00007224 */ /* 0x000fe400078e0203 */
[----:B------:R-:W-:-:S03]  /*f190*/  IMAD.MOV.U32 R4, RZ, RZ, 0x1 ;  /* 0x00000001ff047424 */ /* 0x000fc600078e00ff */
[----:B------:R-:W-:Y:S02]  /*f1a0*/  SEL R6, R0, R5, !P4 ;  /* 0x0000000500067207 */ /* 0x000fe40006000000 */
[----:B------:R-:W-:-:S07]  /*f1b0*/  SEL R5, R5, R0, !P4 ;  /* 0x0000000005057207 */ /* 0x000fce0006000000 */
.L_x_295:
[----:B------:R-:W-:-:S08]  /*f1c0*/  NOP ;  /* 0x0000000000007918 */ /* 0x000fd00000000000 */
[----:B------:R-:W0:-:S00]  /*f1d0*/  USETMAXREG.DEALLOC.CTAPOOL 0x28 ;  /* 0x00000028000079c8 */ /* 0x000e0000080e0500 */
[----:B------:R-:W-:-:S13]  /*f1e0*/  ISETP.NE.AND P0, PT, RZ, UR8, PT ;  /* 0x00000008ff007c0c */ /* 0x000fda000bf05270 */
[----:B------:R-:W-:Y:S05]  /*f1f0*/  @P0 EXIT ;  /* 0x000000000000094d */ /* 0x000fea0003800000 */
[----:B0-----:R-:W-:Y:S01]  /*f200*/  LOP3.LUT P0, RZ, R4, 0xff, RZ, 0xc0, !PT ;  /* 0x000000ff04ff7812 */ /* 0x001fe2000780c0ff */
[----:B------:R-:W-:Y:S02]  /*f210*/  IMAD.MOV.U32 R0, RZ, RZ, 0x1 ;  /* 0x00000001ff007424 */ /* 0x000fe400078e00ff */
[----:B------:R-:W-:-:S10]  /*f220*/  IMAD.MOV.U32 R8, RZ, RZ, RZ ;  /* 0x000000ffff087224 */ /* 0x000fd400078e00ff */
[----:B------:R-:W-:Y:S05]  /*f230*/  @!P0 BRA `(.L_x_298) ;  /* 0x0000000c00508947 */ /* 0x000fea0003800000 */
[----:B------:R-:W0:Y:S01]  /*f240*/  S2R R2, SR_TID.X ;  /* 0x0000000000027919 */ /* 0x000e220000002100 */
[----:B------:R-:W-:Y:S01]  /*f250*/  ULDC UR4, c[0x0][0x28c] ;  /* 0x0000a30000047ab9 */ /* 0x000fe20000000800 */
[----:B------:R-:W-:Y:S01]  /*f260*/  ULDC UR6, c[0x0][0x658] ;  /* 0x0001960000067ab9 */ /* 0x000fe20000000800 */
[----:B------:R-:W-:Y:S01]  /*f270*/  UIADD3 UR10, UR4, 0x1f, URZ ;  /* 0x0000001f040a7890 */ /* 0x000fe2000fffe03f */
[----:B------:R-:W-:Y:S01]  /*f280*/  BSSY B0, `(.L_x_298) ;  /* 0x00000cf000007945 */ /* 0x000fe20003800000 */
[----:B------:R-:W-:Y:S01]  /*f290*/  UMOV UR7, 0xffffffff ;  /* 0xffffffff00077882 */ /* 0x000fe20000000000 */
[----:B------:R-:W-:Y:S01]  /*f2a0*/  ULDC UR5, c[0x0][0x600] ;  /* 0x0001800000057ab9 */ /* 0x000fe20000000800 */
[----:B------:R-:W-:Y:S01]  /*f2b0*/  UMOV UR9, 0x1 ;  /* 0x0000000100097882 */ /* 0x000fe20000000000 */
[----:B------:R-:W-:Y:S01]  /*f2c0*/  USHF.L.U32 UR7, UR7, UR6, URZ ;  /* 0x0000000607077299 */ /* 0x000fe2000800063f */
[----:B------:R-:W-:Y:S01]  /*f2d0*/  IMAD.MOV.U32 R9, RZ, RZ, 0x1 ;  /* 0x00000001ff097424 */ /* 0x000fe200078e00ff */
[----:B------:R-:W-:Y:S01]  /*f2e0*/  UIADD3 UR4, UR5, -0x1, URZ ;  /* 0xffffffff05047890 */ /* 0x000fe2000fffe03f */
[----:B------:R-:W-:Y:S01]  /*f2f0*/  IMAD.MOV.U32 R0, RZ, RZ, 0x1 ;  /* 0x00000001ff007424 */ /* 0x000fe200078e00ff */
[----:B------:R-:W-:Y:S01]  /*f300*/  USHF.R.S32.HI UR11, URZ, 0x1f, UR10 ;  /* 0x0000001f3f0b7899 */ /* 0x000fe2000801140a */
[----:B------:R-:W-:Y:S01]  /*f310*/  IMAD.MOV.U32 R8, RZ, RZ, RZ ;  /* 0x000000ffff087224 */ /* 0x000fe200078e00ff */
[----:B------:R-:W-:Y:S01]  /*f320*/  ULDC UR8, c[0x0][0xc] ;  /* 0x0000030000087ab9 */ /* 0x000fe20000000800 */
[----:B------:R-:W-:-:S02]  /*f330*/  USHF.L.U32 UR5, UR9, UR6, URZ ;  /* 0x0000000609057299 */ /* 0x000fc4000800063f */
[----:B------:R-:W-:Y:S01]  /*f340*/  ULEA.HI UR11, UR11, UR10, URZ, 0x5 ;  /* 0x0000000a0b0b7291 */ /* 0x000fe2000f8f283f */
[----:B------:R-:W-:Y:S01]  /*f350*/  ULDC UR9, c[0x0][0x10] ;  /* 0x0000040000097ab9 */ /* 0x000fe20000000800 */
[----:B------:R-:W-:Y:S02]  /*f360*/  ULOP3.LUT UR6, URZ, UR7, URZ, 0x33, !UPT ;  /* 0x000000073f067292 */ /* 0x000fe4000f8e333f */
[----:B------:R-:W-:Y:S01]  /*f370*/  UIMAD.WIDE.U32 UR8, UR8, UR9, URZ ;  /* 0x00000009080872a5 */ /* 0x000fe2000f8e003f */
[----:B------:R-:W-:Y:S01]  /*f380*/  ULDC UR7, c[0x0][0x14] ;  /* 0x0000050000077ab9 */ /* 0x000fe20000000800 */
[----:B------:R-:W-:Y:S02]  /*f390*/  USHF.R.S32.HI UR20, URZ, 0x5, UR11 ;  /* 0x000000053f147899 */ /* 0x000fe4000801140b */
[----:B------:R-:W-:Y:S02]  /*f3a0*/  UIMAD.WIDE.U32 UR22, UR8, UR7, URZ ;  /* 0x00000007081672a5 */ /* 0x000fe4000f8e003f */
[----:B------:R-:W-:-:S02]  /*f3b0*/  UIMAD UR18, UR9, UR7, URZ ;  /* 0x00000007091272a4 */ /* 0x000fc4000f8e023f */
[----:B------:R-:W-:Y:S01]  /*f3c0*/  ULOP3.LUT UR26, UR13, 0x2, URZ, 0xfc, !UPT ;  /* 0x000000020d1a7892 */ /* 0x000fe2000f8efc3f */
[C---:B0-----:R-:W-:Y:S01]  /*f3d0*/  LOP3.LUT P2, RZ, R2.reuse, 0x7f, RZ, 0xc0, !PT ;  /* 0x0000007f02ff7812 */ /* 0x041fe2000784c0ff */
[----:B------:R-:W-:Y:S01]  /*f3e0*/  UIADD3 UR18, UR23, UR18, URZ ;  /* 0x0000001217127290 */ /* 0x000fe2000fffe03f */
[----:B------:R-:W-:Y:S01]  /*f3f0*/  LOP3.LUT P0, RZ, R2, 0x1f, RZ, 0xc0, !PT ;  /* 0x0000001f02ff7812 */ /* 0x000fe2000780c0ff */
[----:B------:R-:W-:Y:S01]  /*f400*/  UIADD3 UR27, UR20, 0x1, URZ ;  /* 0x00000001141b7890 */ /* 0x000fe2000fffe03f */
[----:B------:R-:W-:Y:S02]  /*f410*/  ULDC.64 UR24, c[0x0][0x198] ;  /* 0x0000660000187ab9 */ /* 0x000fe40000000a00 */
[----:B------:R-:W-:-:S13]  /*f420*/  PLOP3.LUT P0, PT, P0, P2, PT, 0x8a, 0x0 ;  /* 0x000000000000781c */ /* 0x000fda0000705172 */
.L_x_310:
[----:B------:R-:W-:-:S03]  /*f430*/  UMOV UR7, 0xffffffff ;  /* 0xffffffff00077882 */ /* 0x000fc60000000000 */
[----:B------:R-:W-:Y:S05]  /*f440*/  BRA.DIV UR7, `(.L_x_299) ;  /* 0x0000001607c07947 */ /* 0x000fea000b800000 */
[----:B------:R-:W-:-:S13]  /*f450*/  ELECT P1, URZ, PT ;  /* 0x00000000003f782f */ /* 0x000fda0003820000 */
.L_x_335:
[----:B------:R-:W0:Y:S01]  /*f460*/  LDC R2, c[0x0][0x28c] ;  /* 0x0000a300ff027b82 */ /* 0x000e220000000800 */
[----:B------:R-:W-:Y:S01]  /*f470*/  BSSY B1, `(.L_x_300) ;  /* 0x0000038000017945 */ /* 0x000fe20003800000 */
[----:B0-----:R-:W-:-:S13]  /*f480*/  ISETP.LT.OR P1, PT, R2, 0x1, !P1 ;  /* 0x000000010200780c */ /* 0x001fda0004f21670 */
[----:B------:R-:W-:Y:S05]  /*f490*/  @P1 BRA `(.L_x_301) ;  /* 0x0000000000d41947 */ /* 0x000fea0003800000 */
[----:B------:R-:W-:Y:S02]  /*f4a0*/  IMAD.SHL.U32 R6, R6, 0x80, RZ ;  /* 0x0000008006067824 */ /* 0x000fe400078e00ff */
[----:B------:R-:W-:Y:S02]  /*f4b0*/  IMAD.SHL.U32 R7, R5, 0x100, RZ ;  /* 0x0000010005077824 */ /* 0x000fe400078e00ff */
[----:B------:R-:W-:Y:S02]  /*f4c0*/  IMAD.MOV.U32 R12, RZ, RZ, RZ ;  /* 0x000000ffff0c7224 */ /* 0x000fe400078e00ff */
[----:B------:R-:W-:Y:S02]  /*f4d0*/  IMAD.U32 R14, RZ, RZ, UR27 ;  /* 0x0000001bff0e7e24 */ /* 0x000fe4000f8e00ff */
[----:B------:R-:W-:Y:S02]  /*f4e0*/  IMAD.MOV.U32 R2, RZ, RZ, R0 ;  /* 0x000000ffff027224 */ /* 0x000fe400078e0000 */
[----:B------:R-:W-:-:S07]  /*f4f0*/  IMAD.MOV.U32 R3, RZ, RZ, R8 ;  /* 0x000000ffff037224 */ /* 0x000fce00078e0008 */
.L_x_305:
[----:B------:R-:W0:Y:S01]  /*f500*/  S2R R5, SR_CgaCtaId ;  /* 0x0000000000057919 */ /* 0x000e220000008800 */
[----:B------:R-:W-:-:S04]  /*f510*/  MOV R4, 0x400 ;  /* 0x0000040000047802 */ /* 0x000fc80000000f00 */
[----:B0-----:R-:W-:Y:S02]  /*f520*/  LEA R10, R5, R4, 0x18 ;  /* 0x00000004050a7211 */ /* 0x001fe400078ec0ff */
[----:B------:R-:W-:Y:S01]  /*f530*/  SHF.L.U32 R4, R2, 0x1f, RZ ;  /* 0x0000001f02047819 */ /* 0x000fe200000006ff */
[----:B------:R-:W0:Y:S02]  /*f540*/  @!P2 LDC R5, c[0x0][0x500] ;  /* 0x00014000ff05ab82 */ /* 0x000e240000000800 */
[----:B------:R-:W-:-:S04]  /*f550*/  IMAD R13, R3, 0x8, R10 ;  /* 0x00000008030d7824 */ /* 0x000fc800078e020a */
[----:B------:R-:W1:Y:S02]  /*f560*/  SYNCS.PHASECHK.TRANS64.TRYWAIT P1, [R13+URZ+0x90], R4 ;  /* 0x000090040d0075a7 */ /* 0x000e64000802017f */
[----:B-1----:R-:W-:Y:S05]  /*f570*/  @!P1 BRA `(.L_x_302) ;  /* 0x0000001400949947 */ /* 0x002fea0003800000 */
.L_x_336:
[----:B------:R-:W-:Y:S01]  /*f580*/  UPRMT UR7, UR26, 0x9910, URZ ;  /* 0x000099101a077896 */ /* 0x000fe2000800003f */
[----:B0-----:R0:W-:Y:S03]  /*f590*/  @!P2 SYNCS.ARRIVE.TRANS64 RZ, [R13+URZ], R5 ;  /* 0x000000050dffa9a7 */ /* 0x0011e6000800003f */
[----:B------:R-:W-:-:S06]  /*f5a0*/  UISETP.NE.AND UP0, UPT, UR7, 0x2, UPT ;  /* 0x000000020700788c */ /* 0x000fcc000bf05270 */
[----:B------:R-:W-:-:S13]  /*f5b0*/  PLOP3.LUT P1, PT, PT, PT, UP0, 0x80, 0x0 ;  /* 0x000000000000781c */ /* 0x000fda0003f2f008 */
[----:B0-----:R-:W-:Y:S05]  /*f5c0*/  @P1 BRA `(.L_x_303) ;  /* 0x0000000000041947 */ /* 0x001fea0003800000 */
[----:B------:R-:W-:Y:S01]  /*f5d0*/  BPT.TRAP 0x1 ;  /* 0x000000040000795c */ /* 0x000fe20000300000 */
.L_x_303:
[----:B------:R-:W-:Y:S05]  /*f5e0*/  @P0 BRA `(.L_x_304) ;  /* 0x0000000000040947 */ /* 0x000fea0003800000 */
[----:B------:R-:W-:Y:S01]  /*f5f0*/  BPT.TRAP 0x1 ;  /* 0x000000040000795c */ /* 0x000fe20000300000 */
.L_x_304:
[--C-:B-1----:R-:W-:Y:S01]  /*f600*/  IMAD R4, R3, 0x2000, R10.reuse ;  /* 0x0000200003047824 */ /* 0x102fe200078e020a */
[----:B------:R-:W-:Y:S01]  /*f610*/  R2UR UR9, R13 ;  /* 0x000000000d0972ca */ /* 0x000fe200000e0000 */
[----:B------:R-:W-:Y:S01]  /*f620*/  IMAD R10, R3, 0x1000, R10 ;  /* 0x00001000030a7824 */ /* 0x000fe200078e020a */
[----:B------:R-:W-:Y:S01]  /*f630*/  UIADD3 UR14, UP0, UR24, 0xf0, URZ ;  /* 0x000000f0180e7890 */ /* 0x000fe2000ff1e03f */
[----:B------:R-:W-:Y:S01]  /*f640*/  VIADD R14, R14, 0xffffffff ;  /* 0xffffffff0e0e7836 */ /* 0x000fe20000000000 */
[----:B------:R-:W-:Y:S01]  /*f650*/  R2UR UR7, R4 ;  /* 0x00000000040772ca */ /* 0x000fe200000e0000 */
[----:B------:R-:W-:Y:S01]  /*f660*/  UIADD3 UR28, UP1, UR24, 0x1f0, URZ ;  /* 0x000001f0181c7890 */ /* 0x000fe2000ff3e03f */
[----:B------:R-:W-:Y:S01]  /*f670*/  R2UR UR8, R10 ;  /* 0x000000000a0872ca */ /* 0x000fe200000e0000 */
[----:B------:R-:W-:Y:S01]  /*f680*/  UIADD3.X UR15, URZ, UR25, URZ, UP0, !UPT ;  /* 0x000000193f0f7290 */ /* 0x000fe200087fe43f */
[----:B------:R-:W-:Y:S01]  /*f690*/  R2UR UR11, R7 ;  /* 0x00000000070b72ca */ /* 0x000fe200000e0000 */
[----:B------:R-:W-:Y:S01]  /*f6a0*/  VIADD R3, R3, 0x1 ;  /* 0x0000000103037836 */ /* 0x000fe20000000000 */
[----:B------:R-:W-:Y:S01]  /*f6b0*/  R2UR UR10, R12 ;  /* 0x000000000c0a72ca */ /* 0x000fe200000e0000 */
[----:B------:R-:W-:Y:S01]  /*f6c0*/  UIADD3.X UR29, URZ, UR25, URZ, UP1, !UPT ;  /* 0x000000193f1d7290 */ /* 0x000fe20008ffe43f */
[----:B------:R-:W-:Y:S01]  /*f6d0*/  R2UR UR12, R11 ;  /* 0x000000000b0c72ca */ /* 0x000fe200000e0000 */
[----:B------:R-:W-:Y:S01]  /*f6e0*/  UMOV UR16, 0x0 ;  /* 0x0000000000107882 */ /* 0x000fe20000000000 */
[----:B------:R-:W-:Y:S01]  /*f6f0*/  R2UR UR21, R6 ;  /* 0x00000000061572ca */ /* 0x000fe200000e0000 */
[----:B------:R-:W-:Y:S01]  /*f700*/  UMOV UR17, 0x10000000 ;  /* 0x1000000000117882 */ /* 0x000fe20000000000 */
[----:B------:R-:W-:Y:S01]  /*f710*/  ISETP.GT.AND P3, PT, R14, 0x1, PT ;  /* 0x000000010e00780c */ /* 0x000fe20003f64270 */
[----:B------:R-:W-:Y:S01]  /*f720*/  UIADD3 UR7, UR7, 0x200, URZ ;  /* 0x0000020007077890 */ /* 0x000fe2000fffe03f */
[----:B------:R-:W-:Y:S01]  /*f730*/  ISETP.NE.AND P1, PT, R3, 0x12, PT ;  /* 0x000000120300780c */ /* 0x000fe20003f25270 */
[----:B------:R-:W-:Y:S01]  /*f740*/  UIADD3 UR19, UR8, 0x24200, URZ ;  /* 0x0002420008137890 */ /* 0x000fe2000fffe03f */
[----:B------:R-:W-:-:S02]  /*f750*/  VIADD R12, R12, 0x20 ;  /* 0x000000200c0c7836 */ /* 0x000fc40000000000 */
[----:B------:R-:W-:Y:S02]  /*f760*/  SEL R5, RZ, 0x1, P1 ;  /* 0x00000001ff057807 */ /* 0x000fe40000800000 */
[----:B------:R-:W-:Y:S01]  /*f770*/  UMOV UR8, UR7 ;  /* 0x0000000700087c82 */ /* 0x000fe20008000000 */
[----:B------:R-:W-:Y:S01]  /*f780*/  SEL R3, R3, RZ, P1 ;  /* 0x000000ff03037207 */ /* 0x000fe20000800000 */
[----:B------:R0:W-:Y:S01]  /*f790*/  UTMALDG.3D [UR8], [UR14], desc[UR16] ;  /* 0x000010080e0075b4 */ /* 0x0001e20008011000 */
[----:B------:R-:W-:Y:S01]  /*f7a0*/  LOP3.LUT R2, R2, R5, RZ, 0x3c, !PT ;  /* 0x0000000502027212 */ /* 0x000fe200078e3cff */
[----:B0-----:R-:W-:Y:S01]  /*f7b0*/  UMOV UR8, UR19 ;  /* 0x0000001300087c82 */ /* 0x001fe20008000000 */
[----:B------:R-:W-:Y:S02]  /*f7c0*/  UMOV UR11, UR21 ;  /* 0x00000015000b7c82 */ /* 0x000fe40008000000 */
[----:B------:R0:W-:Y:S02]  /*f7d0*/  UTMALDG.3D [UR8], [UR28], desc[UR16] ;  /* 0x000010081c0075b4 */ /* 0x0001e40008011000 */
[----:B0-----:R-:W-:Y:S05]  /*f7e0*/  @P3 BRA `(.L_x_305) ;  /* 0xfffffffc00443947 */ /* 0x001fea000383ffff */
.L_x_301:
[----:B------:R-:W-:Y:S05]  /*f7f0*/  BSYNC B1 ;  /* 0x0000000000017941 */ /* 0x000fea0003800000 */
.L_x_300:
[----:B------:R-:W2:Y:S01]  /*f800*/  LDL.LU R15, [R1+0x78] ;  /* 0x00007800010f7983 */ /* 0x000ea20000300800 */
[----:B------:R-:W-:Y:S01]  /*f810*/  LOP3.LUT P5, RZ, R9, 0xff, RZ, 0xc0, !PT ;  /* 0x000000ff09ff7812 */ /* 0x000fe200078ac0ff */
[----:B------:R-:W-:Y:S01]  /*f820*/  VIADD R8, R8, UR20 ;  /* 0x0000001408087c36 */ /* 0x000fe20008000000 */
[----:B------:R-:W-:Y:S01]  /*f830*/  ULDC.64 UR8, c[0x0][0x650] ;  /* 0x0001940000087ab9 */ /* 0x000fe20000000a00 */
[----:B------:R-:W3:Y:S01]  /*f840*/  LDL.LU R13, [R1+0x7c] ;  /* 0x00007c00010d7983 */ /* 0x000ee20000300800 */
[----:B------:R-:W-:Y:S01]  /*f850*/  IMAD.U32 R5, RZ, RZ, UR20 ;  /* 0x00000014ff057e24 */ /* 0x000fe2000f8e00ff */
[----:B------:R-:W-:Y:S01]  /*f860*/  UISETP.GE.U32.AND UP0, UPT, UR20, 0x12, UPT ;  /* 0x000000121400788c */ /* 0x000fe2000bf06070 */
[----:B------:R-:W-:Y:S01]  /*f870*/  ISETP.GT.U32.AND P1, PT, R8, 0x11, PT ;  /* 0x000000110800780c */ /* 0x000fe20003f24070 */
[----:B------:R-:W-:Y:S01]  /*f880*/  BSSY B1, `(.L_x_306) ;  /* 0x000006c000017945 */ /* 0x000fe20003800000 */
[----:B------:R-:W-:Y:S01]  /*f890*/  IMAD.MOV.U32 R6, RZ, RZ, -0x1 ;  /* 0xffffffffff067424 */ /* 0x000fe200078e00ff */
[----:B------:R-:W-:Y:S01]  /*f8a0*/  PRMT R9, RZ, 0x7610, R9 ;  /* 0x00007610ff097816 */ /* 0x000fe20000000009 */
[----:B------:R-:W-:Y:S01]  /*f8b0*/  IMAD.MOV.U32 R11, RZ, RZ, -0x1 ;  /* 0xffffffffff0b7424 */ /* 0x000fe200078e00ff */
[----:B------:R-:W-:-:S02]  /*f8c0*/  ISETP.LT.U32.AND P1, PT, R5, 0x12, P1 ;  /* 0x000000120500780c */ /* 0x000fc40000f21070 */
[----:B------:R-:W0:Y:S01]  /*f8d0*/  @P5 S2R R3, SR_CgaCtaId ;  /* 0x0000000000035919 */ /* 0x000e220000008800 */
[----:B------:R-:W-:Y:S02]  /*f8e0*/  @P5 MOV R2, 0x400 ;  /* 0x0000040000025802 */ /* 0x000fe40000000f00 */
[----:B------:R-:W-:Y:S02]  /*f8f0*/  PLOP3.LUT P3, PT, PT, PT, UP0, 0x80, 0x0 ;  /* 0x000000000000781c */ /* 0x000fe40003f6f008 */
[----:B0-----:R-:W-:Y:S01]  /*f900*/  @P5 LEA R4, R3, R2, 0x18 ;  /* 0x0000000203045211 */ /* 0x001fe200078ec0ff */
[----:B------:R-:W-:-:S03]  /*f910*/  IMAD.WIDE.U32 R2, R8, 0x38e38e39, RZ ;  /* 0x38e38e3908027825 */ /* 0x000fc600078e00ff */
[----:B------:R0:W-:Y:S02]  /*f920*/  @P5 SYNCS.ARRIVE.TRANS64.A1T0 RZ, [R4+URZ+0x138], RZ ;  /* 0x000138ff04ff59a7 */ /* 0x0001e4000810003f */
[----:B------:R-:W-:Y:S02]  /*f930*/  SHF.R.U32.HI R5, RZ, 0x2, R3 ;  /* 0x00000002ff057819 */ /* 0x000fe40000011603 */
[----:B------:R-:W-:Y:S02]  /*f940*/  SEL R3, RZ, 0x1, !P1 ;  /* 0x00000001ff037807 */ /* 0x000fe40004800000 */
[----:B------:R-:W-:Y:S01]  /*f950*/  PRMT R2, RZ, 0x7610, R2 ;  /* 0x00007610ff027816 */ /* 0x000fe20000000002 */
[----:B------:R-:W-:Y:S01]  /*f960*/  IMAD R8, R5, -0x12, R8 ;  /* 0xffffffee05087824 */ /* 0x000fe200078e0208 */
[----:B------:R-:W-:-:S04]  /*f970*/  LOP3.LUT R0, R0, R3, RZ, 0x3c, !PT ;  /* 0x0000000300007212 */ /* 0x000fc800078e3cff */
[----:B------:R-:W-:Y:S01]  /*f980*/  @P3 LOP3.LUT R0, R0, 0x1, R5, 0x78, !PT ;  /* 0x0000000100003812 */ /* 0x000fe200078e7805 */
[----:B------:R-:W-:Y:S01]  /*f990*/  IMAD.MOV.U32 R5, RZ, RZ, -0x1 ;  /* 0xffffffffff057424 */ /* 0x000fe200078e00ff */
[----:B---3--:R-:W-:-:S04]  /*f9a0*/  IADD3 R13, P5, R13, UR22, RZ ;  /* 0x000000160d0d7c10 */ /* 0x008fc8000ffbe0ff */
[----:B--2---:R-:W-:Y:S01]  /*f9b0*/  IADD3.X R15, R15, UR18, RZ, P5, !PT ;  /* 0x000000120f0f7c10 */ /* 0x004fe2000affe4ff */
[----:B------:R0:W-:Y:S01]  /*f9c0*/  STL [R1+0x7c], R13 ;  /* 0x00007c0d01007387 */ /* 0x0001e20000100800 */
[----:B------:R-:W-:-:S03]  /*f9d0*/  ISETP.GE.U32.AND P1, PT, R13, UR8, PT ;  /* 0x000000080d007c0c */ /* 0x000fc6000bf26070 */
[----:B------:R0:W-:Y:S01]  /*f9e0*/  STL [R1+0x78], R15 ;  /* 0x0000780f01007387 */ /* 0x0001e20000100800 */
[----:B------:R-:W-:-:S13]  /*f9f0*/  ISETP.GE.U32.AND.EX P1, PT, R15, UR9, PT, P1 ;  /* 0x000000090f007c0c */ /* 0x000fda000bf26110 */
[----:B0-----:R-:W-:Y:S05]  /*fa00*/  @P1 BRA `(.L_x_307) ;  /* 0x00000004004c1947 */ /* 0x001fea0003800000 */
[----:B------:R-:W-:Y:S01]  /*fa10*/  ULDC.64 UR8, c[0x0][0x628] ;  /* 0x00018a0000087ab9 */ /* 0x000fe20000000a00 */
[----:B------:R-:W0:Y:S01]  /*fa20*/  S2R R12, SR_CTAID.X ;  /* 0x00000000000c7919 */ /* 0x000e220000002500 */
[----:B------:R-:W-:Y:S01]  /*fa30*/  ISETP.NE.U32.AND P1, PT, RZ, UR8, PT ;  /* 0x00000008ff007c0c */ /* 0x000fe2000bf25070 */
[----:B------:R-:W-:Y:S01]  /*fa40*/  ULDC UR10, c[0x0][0x630] ;  /* 0x00018c00000a7ab9 */ /* 0x000fe20000000800 */
[----:B------:R-:W-:Y:S01]  /*fa50*/  IMAD.MOV.U32 R2, RZ, RZ, R13 ;  /* 0x000000ffff027224 */ /* 0x000fe200078e000d */
[----:B------:R-:W1:Y:S01]  /*fa60*/  S2R R10, SR_CTAID.Y ;  /* 0x00000000000a7919 */ /* 0x000e620000002600 */
[----:B------:R-:W-:Y:S01]  /*fa70*/  ISETP.NE.AND.EX P1, PT, RZ, UR9, PT, P1 ;  /* 0x00000009ff007c0c */ /* 0x000fe2000bf25310 */
[----:B------:R-:W-:-:S12]  /*fa80*/  IMAD.MOV.U32 R3, RZ, RZ, R15 ;  /* 0x000000ffff037224 */ /* 0x000fd800078e000f */
[----:B------:R-:W-:Y:S05]  /*fa90*/  @!P1 BRA `(.L_x_308) ;  /* 0x0000000000289947 */ /* 0x000fea0003800000 */
[----:B------:R-:W-:Y:S02]  /*faa0*/  ULDC UR7, c[0x0][0x634] ;  /* 0x00018d0000077ab9 */ /* 0x000fe40000000800 */
[----:B------:R-:W-:-:S05]  /*fab0*/  IADD3 R7, P1, R13, UR7, RZ ;  /* 0x000000070d077c10 */ /* 0x000fca000ff3e0ff */
[----:B------:R-:W-:-:S04]  /*fac0*/  IMAD.X R11, RZ, RZ, R15, P1 ;  /* 0x000000ffff0b7224 */ /* 0x000fc800008e060f */
[----:B------:R-:W-:-:S04]  /*fad0*/  IMAD.WIDE.U32 R4, R11, UR8, RZ ;  /* 0x000000080b047c25 */ /* 0x000fc8000f8e00ff */
[----:B------:R-:W-:-:S04]  /*fae0*/  IMAD.WIDE.U32 R4, P1, R7, UR9, R4 ;  /* 0x0000000907047c25 */ /* 0x000fc8000f820004 */
[----:B------:R-:W-:-:S04]  /*faf0*/  IMAD.WIDE.U32 R6, R7, UR8, RZ ;  /* 0x0000000807067c25 */ /* 0x000fc8000f8e00ff */
[----:B------:R-:W-:Y:S01]  /*fb00*/  IMAD.X R3, RZ, RZ, RZ, P1 ;  /* 0x000000ffff037224 */ /* 0x000fe200008e06ff */
[----:B------:R-:W-:Y:S01]  /*fb10*/  IADD3 RZ, P1, R7, R4, RZ ;  /* 0x0000000407ff7210 */ /* 0x000fe20007f3e0ff */
[----:B------:R-:W-:-:S04]  /*fb20*/  IMAD.MOV.U32 R2, RZ, RZ, R5 ;  /* 0x000000ffff027224 */ /* 0x000fc800078e0005 */
[----:B------:R-:W-:-:S08]  /*fb30*/  IMAD.WIDE.U32.X R2, R11, UR9, R2, P1 ;  /* 0x000000090b027c25 */ /* 0x000fd000088e0402 */
.L_x_308:
[--C-:B------:R-:W-:Y:S01]  /*fb40*/  SHF.R.U64 R11, R2, UR10, R3.reuse ;  /* 0x0000000a020b7c19 */ /* 0x100fe20008001203 */
[----:B------:R-:W-:Y:S01]  /*fb50*/  ULDC.64 UR8, c[0x0][0x620] ;  /* 0x0001880000087ab9 */ /* 0x000fe20000000a00 */
[----:B------:R-:W-:Y:S01]  /*fb60*/  SHF.R.U32.HI R2, RZ, UR10, R3 ;  /* 0x0000000aff027c19 */ /* 0x000fe20008011603 */
[----:B------:R-:W-:Y:S01]  /*fb70*/  IMAD.MOV.U32 R3, RZ, RZ, R15 ;  /* 0x000000ffff037224 */ /* 0x000fe200078e000f */
[----:B------:R-:W-:Y:S01]  /*fb80*/  IADD3 R5, P1, RZ, -R11, RZ ;  /* 0x8000000bff057210 */ /* 0x000fe20007f3e0ff */
[----:B------:R-:W-:Y:S01]  /*fb90*/  ULDC UR7, c[0x0][0x150] ;  /* 0x0000540000077ab9 */ /* 0x000fe20000000800 */
[----:B0-----:R-:W-:Y:S01]  /*fba0*/  I2FP.F32.U32 R6, R12 ;  /* 0x0000000c00067245 */ /* 0x001fe20000201000 */
[----:B------:R-:W0:Y:S01]  /*fbb0*/  LDC R7, c[0x0][0x144] ;  /* 0x00005100ff077b82 */ /* 0x000e220000000800 */
[----:B------:R-:W-:Y:S01]  /*fbc0*/  ULDC.64 UR10, c[0x0][0x640] ;  /* 0x00019000000a7ab9 */ /* 0x000fe20000000a00 */
[----:B------:R-:W-:Y:S01]  /*fbd0*/  IMAD.X R2, RZ, RZ, ~R2, P1 ;  /* 0x000000ffff027224 */ /* 0x000fe200008e0e02 */
[----:B------:R-:W-:Y:S01]  /*fbe0*/  ISETP.NE.U32.AND P1, PT, RZ, UR10, PT ;  /* 0x0000000aff007c0c */ /* 0x000fe2000bf25070 */
[----:B------:R-:W-:Y:S01]  /*fbf0*/  FMUL R6, R6, UR7 ;  /* 0x0000000706067c20 */ /* 0x000fe20008400000 */
[----:B------:R-:W-:Y:S01]  /*fc00*/  ULDC UR7, c[0x0][0x618] ;  /* 0x0001860000077ab9 */ /* 0x000fe20000000800 */
[----:B------:R-:W-:Y:S01]  /*fc10*/  IMAD R4, R2, UR8, RZ ;  /* 0x0000000802047c24 */ /* 0x000fe2000f8e02ff */
[----:B------:R-:W-:Y:S01]  /*fc20*/  ISETP.NE.AND.EX P1, PT, RZ, UR11, PT, P1 ;  /* 0x0000000bff007c0c */ /* 0x000fe2000bf25310 */
[----:B------:R-:W-:Y:S01]  /*fc30*/  IMAD.MOV.U32 R2, RZ, RZ, R13 ;  /* 0x000000ffff027224 */ /* 0x000fe200078e000d */
[----:B------:R-:W2:Y:S01]  /*fc40*/  LDC R15, c[0x0][0x148] ;  /* 0x00005200ff0f7b82 */ /* 0x000ea20000000800 */
[----:B------:R-:W3:Y:S02]  /*fc50*/  F2I.U32.TRUNC.NTZ R6, R6 ;  /* 0x0000000600067305 */ /* 0x000ee4000020f000 */
[----:B------:R-:W-:Y:S01]  /*fc60*/  IMAD.WIDE.U32 R2, R5, UR8, R2 ;  /* 0x0000000805027c25 */ /* 0x000fe2000f8e0002 */
[----:B------:R-:W-:-:S03]  /*fc70*/  ULDC UR8, c[0x0][0x154] ;  /* 0x0000550000087ab9 */ /* 0x000fc60000000800 */
[----:B------:R-:W-:Y:S01]  /*fc80*/  IMAD R5, R5, UR9, R4 ;  /* 0x0000000905057c24 */ /* 0x000fe2000f8e0204 */
[----:B------:R-:W-:-:S03]  /*fc90*/  ULDC UR9, c[0x0][0x608] ;  /* 0x0001820000097ab9 */ /* 0x000fc60000000800 */
[----:B------:R-:W-:-:S05]  /*fca0*/  IMAD.IADD R3, R3, 0x1, R5 ;  /* 0x0000000103037824 */ /* 0x000fca00078e0205 */
[----:B------:R-:W-:Y:S01]  /*fcb0*/  SHF.R.U64 R13, R2, UR7, R3 ;  /* 0x00000007020d7c19 */ /* 0x000fe20008001203 */
[----:B---3--:R-:W-:Y:S01]  /*fcc0*/  IMAD.MOV R6, RZ, RZ, -R6 ;  /* 0x000000ffff067224 */ /* 0x008fe200078e0a06 */
[----:B-1----:R-:W-:-:S03]  /*fcd0*/  I2FP.F32.U32 R2, R10 ;  /* 0x0000000a00027245 */ /* 0x002fc60000201000 */
[----:B0-----:R-:W-:Y:S02]  /*fce0*/  IMAD R19, R7, R6, R12 ;  /* 0x0000000607137224 */ /* 0x001fe400078e020c */
[----:B------:R-:W-:Y:S01]  /*fcf0*/  FMUL R4, R2, UR8 ;  /* 0x0000000802047c20 */ /* 0x000fe20008400000 */
[----:B------:R-:W-:Y:S01]  /*fd00*/  SHF.R.U32.HI R2, RZ, UR7, R3 ;  /* 0x00000007ff027c19 */ /* 0x000fe20008011603 */
[----:B------:R-:W-:Y:S02]  /*fd10*/  ULDC UR7, c[0x0][0x658] ;  /* 0x0001960000077ab9 */ /* 0x000fe40000000800 */
[----:B------:R0:W1:Y:S01]  /*fd20*/  F2I.U32.TRUNC.NTZ R18, R4 ;  /* 0x0000000400127305 */ /* 0x000062000020f000 */
[--C-:B------:R-:W-:Y:S02]  /*fd30*/  SHF.R.U64 R16, R13, UR9, R2.reuse ;  /* 0x000000090d107c19 */ /* 0x100fe40008001202 */
[----:B------:R-:W-:-:S04]  /*fd40*/  SHF.R.U32.HI R3, RZ, UR9, R2 ;  /* 0x00000009ff037c19 */ /* 0x000fc80008011602 */
[--C-:B------:R-:W-:Y:S02]  /*fd50*/  SHF.R.U64 R14, R16, UR7, R3.reuse ;  /* 0x00000007100e7c19 */ /* 0x100fe40008001203 */
[----:B------:R-:W-:-:S03]  /*fd60*/  SHF.R.U32.HI R3, RZ, UR7, R3 ;  /* 0x00000007ff037c19 */ /* 0x000fc60008011603 */
[----:B------:R-:W-:Y:S01]  /*fd70*/  IMAD.MOV.U32 R2, RZ, RZ, R14 ;  /* 0x000000ffff027224 */ /* 0x000fe200078e000e */
[----:B0-2---:R-:W-:Y:S06]  /*fd80*/  @!P1 BRA `(.L_x_309) ;  /* 0x0000000000289947 */ /* 0x005fec0003800000 */
        /* <DEDUP_REMOVED lines=10> */
.L_x_309:
[----:B------:R-:W-:Y:S01]  /*fe30*/  ULDC UR7, c[0x0][0x648] ;  /* 0x0001920000077ab9 */ /* 0x000fe20000000800 */
[----:B-1----:R-:W-:Y:S01]  /*fe40*/  IMAD.MOV R18, RZ, RZ, -R18 ;  /* 0x000000ffff127224 */ /* 0x002fe200078e0a12 */
[----:B------:R-:W-:Y:S01]  /*fe50*/  SHF.R.U64 R3, R2, UR7, R3 ;  /* 0x0000000702037c19 */ /* 0x000fe20008001203 */
[----:B------:R-:W-:Y:S01]  /*fe60*/  ULDC UR7, c[0x0][0x638] ;  /* 0x00018e0000077ab9 */ /* 0x000fe20000000800 */
[----:B------:R-:W-:Y:S01]  /*fe70*/  LOP3.LUT R2, R16, UR6, RZ, 0xc0, !PT ;  /* 0x0000000610027c12 */ /* 0x000fe2000f8ec0ff */
[----:B------:R-:W-:Y:S01]  /*fe80*/  @P4 IMAD R19, R15, R18, R10 ;  /* 0x000000120f134224 */ /* 0x000fe200078e020a */
[----:B------:R-:W-:Y:S01]  /*fe90*/  LOP3.LUT R13, R13, UR4, RZ, 0xc0, !PT ;  /* 0x000000040d0d7c12 */ /* 0x000fe2000f8ec0ff */
[----:B------:R-:W-:Y:S01]  /*fea0*/  IMAD.MOV R5, RZ, RZ, -R3 ;  /* 0x000000ffff057224 */ /* 0x000fe200078e0a03 */
[----:B------:R-:W-:Y:S01]  /*feb0*/  ULDC UR8, c[0x0][0x610] ;  /* 0x0001840000087ab9 */ /* 0x000fe20000000800 */
[----:B------:R-:W-:Y:S02]  /*fec0*/  IMAD R2, R3, UR5, R2 ;  /* 0x0000000503027c24 */ /* 0x000fe4000f8e0202 */
[----:B------:R-:W-:Y:S01]  /*fed0*/  IMAD R14, R5, UR7, R14 ;  /* 0x00000007050e7c24 */ /* 0x000fe2000f8e020e */
[----:B------:R-:W-:Y:S01]  /*fee0*/  ULDC UR7, c[0x0][0x600] ;  /* 0x0001800000077ab9 */ /* 0x000fe20000000800 */
[----:B------:R-:W-:-:S02]  /*fef0*/  IMAD R5, R2, UR8, R19 ;  /* 0x0000000802057c24 */ /* 0x000fc4000f8e0213 */
[----:B------:R-:W-:Y:S02]  /*ff00*/  IMAD R14, R14, UR7, R13 ;  /* 0x000000070e0e7c24 */ /* 0x000fe4000f8e020d */
[----:B------:R-:W-:-:S03]  /*ff10*/  IMAD.MOV.U32 R2, RZ, RZ, 0x1 ;  /* 0x00000001ff027424 */ /* 0x000fc600078e00ff */
[----:B------:R-:W-:Y:S02]  /*ff20*/  SEL R6, R14, R5, !P4 ;  /* 0x000000050e067207 */ /* 0x000fe40006000000 */
[----:B------:R-:W-:-:S07]  /*ff30*/  SEL R5, R5, R14, !P4 ;  /* 0x0000000e05057207 */ /* 0x000fce0006000000 */
.L_x_307:
[----:B------:R-:W-:Y:S05]  /*ff40*/  BSYNC B1 ;  /* 0x0000000000017941 */ /* 0x000fea0003800000 */
.L_x_306:
[----:B------:R-:W-:-:S13]  /*ff50*/  LOP3.LUT P1, RZ, R2, 0xff, RZ, 0xc0, !PT ;  /* 0x000000ff02ff7812 */ /* 0x000fda000782c0ff */
[----:B------:R-:W-:Y:S05]  /*ff60*/  @P1 BRA `(.L_x_310) ;  /* 0xfffffff400301947 */ /* 0x000fea000383ffff */
[----:B------:R-:W-:Y:S05]  /*ff70*/  BSYNC B0 ;  /* 0x0000000000007941 */ /* 0x000fea0003800000 */
.L_x_298:
[----:B------:R-:W-:-:S03]  /*ff80*/  UMOV UR7, 0xffffffff ;  /* 0xffffffff00077882 */ /* 0x000fc60000000000 */
[----:B------:R-:W-:Y:S05]  /*ff90*/  BRA.DIV UR7, `(.L_x_311) ;  /* 0x0000000e07207947 */ /* 0x000fea000b800000 */
[----:B------:R-:W-:-:S13]  /*ffa0*/  ELECT P0, URZ, PT ;  /* 0x00000000003f782f */ /* 0x000fda0003800000 */
.L_x_339:
[----:B------:R-:W-:Y:S04]  /*ffb0*/  BSSY B0, `(.L_x_312) ;  /* 0x00000aa000007945 */ /* 0x000fe80003800000 */
[----:B------:R-:W-:Y:S05]  /*ffc0*/  @!P0 BRA `(.L_x_313) ;  /* 0x0000000800a08947 */ /* 0x000fea0003800000 */
[----:B------:R-:W-:-:S04]  /*ffd0*/  ULOP3.LUT UR7, UR13, 0x2, URZ, 0xfc, !UPT ;  /* 0x000000020d077892 */ /* 0x000fc8000f8efc3f */
[----:B------:R-:W-:-:S06]  /*ffe0*/  UISETP.NE.AND UP0, UPT, UR7, 0x3, UPT ;  /* 0x000000030700788c */ /* 0x000fcc000bf05270 */
[----:B------:R-:W-:-:S13]  /*fff0*/  PLOP3.LUT P0, PT, PT, PT, UP0, 0x80, 0x0 ;  /* 0x000000000000781c */ /* 0x000fda0003f0f008 */
[----:B------:R-:W-:Y:S05]  /*10000*/  @!P0 BRA `(.L_x_314) ;  /* 0x0000000000048947 */ /* 0x000fea0003800000 */
[----:B------:R-:W-:Y:S01]  /*10010*/  BPT.TRAP 0x1 ;  /* 0x000000040000795c */ /* 0x000fe20000300000 */
.L_x_314:
[----:B------:R-:W0:Y:S01]  /*10020*/  S2R R3, SR_CgaCtaId ;  /* 0x0000000000037919 */ /* 0x000e220000008800 */
[----:B------:R-:W-:-:S04]  /*10030*/  MOV R2, 0x400 ;  /* 0x0000040000027802 */ /* 0x000fc80000000f00 */
[----:B0-----:R-:W-:Y:S02]  /*10040*/  LEA R3, R3, R2, 0x18 ;  /* 0x0000000203037211 */ /* 0x001fe400078ec0ff */
[----:B------:R-:W-:-:S03]  /*10050*/  SHF.L.U32 R2, R0, 0x1f, RZ ;  /* 0x0000001f00027819 */ /* 0x000fc600000006ff */
[----:B------:R-:W-:-:S04]  /*10060*/  VIADD R3, R3, 0x90 ;  /* 0x0000009003037836 */ /* 0x000fc80000000000 */
[C---:B------:R-:W-:Y:S02]  /*10070*/  IMAD R7, R8.reuse, 0x8, R3 ;  /* 0x0000000808077824 */ /* 0x040fe400078e0203 */
[----:B------:R-:W-:Y:S02]  /*10080*/  VIADD R8, R8, 0x1 ;  /* 0x0000000108087836 */ /* 0x000fe40000000000 */
[----:B------:R-:W0:Y:S03]  /*10090*/  SYNCS.PHASECHK.TRANS64.TRYWAIT P0, [R7+URZ], R2 ;  /* 0x00000002070075a7 */ /* 0x000e26000800017f */
[----:B------:R-:W-:-:S04]  /*100a0*/  ISETP.NE.AND P1, PT, R8, 0x12, PT ;  /* 0x000000120800780c */ /* 0x000fc80003f25270 */
[----:B------:R-:W-:Y:S02]  /*100b0*/  SEL R5, RZ, 0x1, P1 ;  /* 0x00000001ff057807 */ /* 0x000fe40000800000 */
[----:B------:R-:W-:Y:S02]  /*100c0*/  SEL R8, R8, RZ, P1 ;  /* 0x000000ff08087207 */ /* 0x000fe40000800000 */
[----:B------:R-:W-:-:S03]  /*100d0*/  LOP3.LUT R5, R0, R5, RZ, 0x3c, !PT ;  /* 0x0000000500057212 */ /* 0x000fc600078e3cff */
[----:B------:R-:W-:Y:S01]  /*100e0*/  IMAD R9, R8, 0x8, R3 ;  /* 0x0000000808097824 */ /* 0x000fe200078e0203 */
[----:B------:R-:W-:Y:S01]  /*100f0*/  SHF.L.U32 R4, R5, 0x1f, RZ ;  /* 0x0000001f05047819 */ /* 0x000fe200000006ff */
[----:B0-----:R-:W-:Y:S06]  /*10100*/  @!P0 BRA `(.L_x_315) ;  /* 0x0000000800e88947 */ /* 0x001fec0003800000 */
.L_x_340:
[----:B------:R-:W1:Y:S01]  /*10110*/  SYNCS.PHASECHK.TRANS64.TRYWAIT P0, [R9+URZ], R4 ;  /* 0x00000004090075a7 */ /* 0x000e62000800017f */
[----:B------:R-:W-:-:S05]  /*10120*/  VIADD R0, R8, 0x1 ;  /* 0x0000000108007836 */ /* 0x000fca0000000000 */
[----:B------:R-:W-:-:S04]  /*10130*/  ISETP.NE.AND P1, PT, R0, 0x12, PT ;  /* 0x000000120000780c */ /* 0x000fc80003f25270 */
[----:B0-----:R-:W-:Y:S02]  /*10140*/  SEL R2, RZ, 0x1, P1 ;  /* 0x00000001ff027807 */ /* 0x001fe40000800000 */
[----:B------:R-:W-:Y:S02]  /*10150*/  SEL R0, R0, RZ, P1 ;  /* 0x000000ff00007207 */ /* 0x000fe40000800000 */
[----:B------:R-:W-:-:S03]  /*10160*/  LOP3.LUT R7, R5, R2, RZ, 0x3c, !PT ;  /* 0x0000000205077212 */ /* 0x000fc600078e3cff */
[----:B------:R-:W-:Y:S01]  /*10170*/  IMAD R6, R0, 0x8, R3 ;  /* 0x0000000800067824 */ /* 0x000fe200078e0203 */
[----:B------:R-:W-:Y:S01]  /*10180*/  SHF.L.U32 R5, R7, 0x1f, RZ ;  /* 0x0000001f07057819 */ /* 0x000fe200000006ff */
[----:B-1----:R-:W-:Y:S06]  /*10190*/  @!P0 BRA `(.L_x_316) ;  /* 0x0000000800d88947 */ /* 0x002fec0003800000 */
.L_x_341:
[----:B------:R-:W1:Y:S01]  /*101a0*/  SYNCS.PHASECHK.TRANS64.TRYWAIT P0, [R6+URZ], R5 ;  /* 0x00000005060075a7 */ /* 0x000e62000800017f */
[----:B------:R-:W-:-:S05]  /*101b0*/  VIADD R0, R0, 0x1 ;  /* 0x0000000100007836 */ /* 0x000fca0000000000 */
[----:B------:R-:W-:-:S04]  /*101c0*/  ISETP.NE.AND P1, PT, R0, 0x12, PT ;  /* 0x000000120000780c */ /* 0x000fc80003f25270 */
[----:B------:R-:W-:Y:S02]  /*101d0*/  SEL R2, RZ, 0x1, P1 ;  /* 0x00000001ff027807 */ /* 0x000fe40000800000 */
[----:B------:R-:W-:Y:S02]  /*101e0*/  SEL R0, R0, RZ, P1 ;  /* 0x000000ff00007207 */ /* 0x000fe40000800000 */
[----:B------:R-:W-:-:S03]  /*101f0*/  LOP3.LUT R7, R7, R2, RZ, 0x3c, !PT ;  /* 0x0000000207077212 */ /* 0x000fc600078e3cff */
[----:B0-----:R-:W-:Y:S01]  /*10200*/  IMAD R9, R0, 0x8, R3 ;  /* 0x0000000800097824 */ /* 0x001fe200078e0203 */
[----:B------:R-:W-:Y:S01]  /*10210*/  SHF.L.U32 R4, R7, 0x1f, RZ ;  /* 0x0000001f07047819 */ /* 0x000fe200000006ff */
[----:B-1----:R-:W-:Y:S06]  /*10220*/  @!P0 BRA `(.L_x_317) ;  /* 0x0000000800c88947 */ /* 0x002fec0003800000 */
.L_x_342:
        /* <DEDUP_REMOVED lines=9> */
.L_x_343:
        /* <DEDUP_REMOVED lines=9> */
.L_x_344:
        /* <DEDUP_REMOVED lines=9> */
.L_x_345:
        /* <DEDUP_REMOVED lines=9> */
.L_x_346:
        /* <DEDUP_REMOVED lines=9> */
.L_x_347:
        /* <DEDUP_REMOVED lines=9> */
.L_x_348:
        /* <DEDUP_REMOVED lines=9> */
.L_x_349:
        /* <DEDUP_REMOVED lines=9> */
.L_x_350:
        /* <DEDUP_REMOVED lines=9> */
.L_x_351:
        /* <DEDUP_REMOVED lines=9> */
.L_x_352:
        /* <DEDUP_REMOVED lines=9> */
.L_x_353:
        /* <DEDUP_REMOVED lines=9> */
.L_x_354:
        /* <DEDUP_REMOVED lines=9> */
.L_x_355:
[----:B------:R-:W1:Y:S01]  /*10980*/  SYNCS.PHASECHK.TRANS64.TRYWAIT P0, [R6+URZ], R5 ;  /* 0x00000005060075a7 */ /* 0x000e62000800017f */
[----:B------:R-:W-:-:S05]  /*10990*/  VIADD R0, R0, 0x1 ;  /* 0x0000000100007836 */ /* 0x000fca0000000000 */
[----:B------:R-:W-:-:S04]  /*109a0*/  ISETP.NE.AND P1, PT, R0, 0x12, PT ;  /* 0x000000120000780c */ /* 0x000fc80003f25270 */
[----:B------:R-:W-:Y:S02]  /*109b0*/  SEL R2, RZ, 0x1, P1 ;  /* 0x00000001ff027807 */ /* 0x000fe40000800000 */
[----:B------:R-:W-:Y:S02]  /*109c0*/  SEL R0, R0, RZ, P1 ;  /* 0x000000ff00007207 */ /* 0x000fe40000800000 */
[----:B------:R-:W-:Y:S01]  /*109d0*/  LOP3.LUT R2, R7, R2, RZ, 0x3c, !PT ;  /* 0x0000000207027212 */ /* 0x000fe200078e3cff */
[----:B-1----:R-:W-:Y:S06]  /*109e0*/  @!P0 BRA `(.L_x_331) ;  /* 0x0000000400f08947 */ /* 0x002fec0003800000 */
.L_x_356:
[----:B------:R-:W-:Y:S01]  /*109f0*/  IMAD R3, R0, 0x8, R3 ;  /* 0x0000000800037824 */ /* 0x000fe200078e0203 */
[----:B------:R-:W-:-:S07]  /*10a00*/  SHF.L.U32 R0, R2, 0x1f, RZ ;  /* 0x0000001f02007819 */ /* 0x000fce00000006ff */
.L_x_332:
[----:B--2---:R2:W3:Y:S02]  /*10a10*/  SYNCS.PHASECHK.TRANS64.TRYWAIT P0, [R3+URZ], R0 ;  /* 0x00000000030075a7 */ /* 0x0044e4000800017f */
[----:B---3--:R-:W-:Y:S05]  /*10a20*/  @!P0 NANOSLEEP.SYNCS 0x989680 ;  /* 0x009896800000895d */ /* 0x008fea0003900000 */
[----:B------:R-:W3:Y:S02]  /*10a30*/  @!P0 SYNCS.PHASECHK.TRANS64 P0, [R3+URZ], R0 ;  /* 0x00000000030085a7 */ /* 0x000ee4000800007f */
[----:B---3--:R-:W-:Y:S05]  /*10a40*/  @!P0 BRA `(.L_x_332) ;  /* 0xfffffffc00f08947 */ /* 0x008fea000383ffff */
.L_x_313:
[----:B------:R-:W-:Y:S05]  /*10a50*/  BSYNC B0 ;  /* 0x0000000000007941 */ /* 0x000fea0003800000 */
.L_x_312:
[----:B------:R-:W-:Y:S05]  /*10a60*/  EXIT ;  /* 0x000000000000794d */ /* 0x000fea0003800000 */
.L_x_18:
[----:B-1----:R-:W-:-:S04]  /*10a70*/  IMAD.U32 R3, RZ, RZ, UR7 ;  /* 0x00000007ff037e24 */ /* 0x002fc8000f8e00ff */
[----:B------:R1:W3:Y:S03]  /*10a80*/  SYNCS.PHASECHK.TRANS64.TRYWAIT P0, [R3+URZ], R0 ;  /* 0x00000000030075a7 */ /* 0x0002e6000800017f */
[----:B---3--:R-:W-:Y:S05]  /*10a90*/  @!P0 NANOSLEEP.SYNCS 0x989680 ;  /* 0x009896800000895d */ /* 0x008fea0003900000 */
[----:B------:R-:W3:Y:S02]  /*10aa0*/  @!P0 SYNCS.PHASECHK.TRANS64 P0, [R3+URZ], R0 ;  /* 0x00000000030085a7 */ /* 0x000ee4000800007f */
[----:B---3--:R-:W-:Y:S05]  /*10ab0*/  @!P0 BRA `(.L_x_18) ;  /* 0xfffffffc00ec8947 */ /* 0x008fea000383ffff */
[----:B------:R-:W-:Y:S05]  /*10ac0*/  BRA `(.L_x_17) ;  /* 0xffffff1000a87947 */ /* 0x000fea000383ffff */
.L_x_24:
[----:B-----5:R1:W-:Y:S02]  /*10ad0*/  STL [R1+0x88], R0 ;  /* 0x0000880001007387 */ /* 0x0203e40000100800 */
[----:B-1----:R-:W-:-:S04]  /*10ae0*/  IMAD.U32 R0, RZ, RZ, UR9 ;  /* 0x00000009ff007e24 */ /* 0x002fc8000f8e00ff */
[----:B------:R1:W4:Y:S03]  /*10af0*/  SYNCS.PHASECHK.TRANS64.TRYWAIT P0, [R0+URZ], R229 ;  /* 0x000000e5000075a7 */ /* 0x000326000800017f */
[----:B----4-:R-:W-:Y:S05]  /*10b00*/  @!P0 NANOSLEEP.SYNCS 0x989680 ;  /* 0x009896800000895d */ /* 0x010fea0003900000 */
[----:B------:R1:W4:Y:S02]  /*10b10*/  @!P0 SYNCS.PHASECHK.TRANS64 P0, [R0+URZ], R229 ;  /* 0x000000e5000085a7 */ /* 0x000324000800007f */
[----:B-1----:R1:W5:Y:S02]  /*10b20*/  LDL.LU R0, [R1+0x88] ;  /* 0x0000880001007983 */ /* 0x0023640000300800 */
[----:B-1--4-:R-:W-:Y:S05]  /*10b30*/  @!P0 BRA `(.L_x_24) ;  /* 0xfffffffc00e48947 */ /* 0x012fea000383ffff */
[----:B------:R-:W-:Y:S05]  /*10b40*/  BRA `(.L_x_23) ;  /* 0xffffff24000c7947 */ /* 0x000fea000383ffff */
.L_x_299:
[----:B------:R-:W-:Y:S01]  /*10b50*/  BSSY B1, `(.L_x_333) ;  /* 0x0000006000017945 */ /* 0x000fe20003800000 */
[----:B------:R-:W-:-:S07]  /*10b60*/  IMAD.MOV.U32 R2, RZ, RZ, -0x1 ;  /* 0xffffffffff027424 */ /* 0x000fce00078e00ff */
[----:B------:R-:W-:Y:S05]  /*10b70*/  WARPSYNC.COLLECTIVE R2, `(.L_x_334) ;  /* 0x00000000020c7348 */ /* 0x000fea0003c00000 */
[----:B------:R-:W-:Y:S02]  /*10b80*/  ELECT P1, UR62, PT ;  /* 0x00000000003e782f */ /* 0x000fe40003820000 */
[----:B------:R-:W-:Y:S01]  /*10b90*/  MOV R2, UR62 ;  /* 0x0000003e00027c02 */ /* 0x000fe20008000f00 */
[----:B------:R-:W-:Y:S10]  /*10ba0*/  ENDCOLLECTIVE ;  /* 0x000000000000791b */ /* 0x000ff40003800000 */
.L_x_334:
[----:B------:R-:W-:Y:S05]  /*10bb0*/  BSYNC B1 ;  /* 0x0000000000017941 */ /* 0x000fea0003800000 */
.L_x_333:
[----:B------:R-:W-:Y:S05]  /*10bc0*/  BRA `(.L_x_335) ;  /* 0xffffffe800247947 */ /* 0x000fea000383ffff */
.L_x_302:
[----:B-1----:R1:W2:Y:S02]  /*10bd0*/  SYNCS.PHASECHK.TRANS64.TRYWAIT P1, [R13+URZ+0x90], R4 ;  /* 0x000090040d0075a7 */ /* 0x0022a4000802017f */
[----:B--2---:R-:W-:Y:S05]  /*10be0*/  @!P1 NANOSLEEP.SYNCS 0x989680 ;  /* 0x009896800000995d */ /* 0x004fea0003900000 */
[----:B------:R-:W2:Y:S02]  /*10bf0*/  @!P1 SYNCS.PHASECHK.TRANS64 P1, [R13+URZ+0x90], R4 ;  /* 0x000090040d0095a7 */ /* 0x000ea4000802007f */
[----:B--2---:R-:W-:Y:S05]  /*10c00*/  @!P1 BRA `(.L_x_302) ;  /* 0xfffffffc00f09947 */ /* 0x004fea000383ffff */
[----:B------:R-:W-:Y:S05]  /*10c10*/  BRA `(.L_x_336) ;  /* 0xffffffe800587947 */ /* 0x000fea000383ffff */
.L_x_311:
[----:B------:R-:W-:Y:S01]  /*10c20*/  BSSY B0, `(.L_x_337) ;  /* 0x0000006000007945 */ /* 0x000fe20003800000 */
[----:B------:R-:W-:-:S07]  /*10c30*/  IMAD.MOV.U32 R2, RZ, RZ, -0x1 ;  /* 0xffffffffff027424 */ /* 0x000fce00078e00ff */
[----:B------:R-:W-:Y:S05]  /*10c40*/  WARPSYNC.COLLECTIVE R2, `(.L_x_338) ;  /* 0x00000000020c7348 */ /* 0x000fea0003c00000 */
[----:B------:R-:W-:Y:S02]  /*10c50*/  ELECT P1, UR62, PT ;  /* 0x00000000003e782f */ /* 0x000fe40003820000 */
[----:B------:R-:W-:Y:S01]  /*10c60*/  MOV R2, UR62 ;  /* 0x0000003e00027c02 */ /* 0x000fe20008000f00 */
[----:B------:R-:W-:Y:S10]  /*10c70*/  ENDCOLLECTIVE ;  /* 0x000000000000791b */ /* 0x000ff40003800000 */
.L_x_338:
[----:B------:R-:W-:Y:S05]  /*10c80*/  BSYNC B0 ;  /* 0x0000000000007941 */ /* 0x000fea0003800000 */
.L_x_337:
[----:B------:R-:W-:Y:S01]  /*10c90*/  PLOP3.LUT P0, PT, P1, PT, PT, 0x80, 0x0 ;  /* 0x000000000000781c */ /* 0x000fe20000f0f070 */
[----:B------:R-:W-:-:S12]  /*10ca0*/  BRA `(.L_x_339) ;  /* 0xfffffff000c07947 */ /* 0x000fd8000383ffff */
.L_x_315:
[----:B0-----:R0:W1:Y:S02]  /*10cb0*/  SYNCS.PHASECHK.TRANS64.TRYWAIT P0, [R7+URZ], R2 ;  /* 0x00000002070075a7 */ /* 0x001064000800017f */
[----:B-1----:R-:W-:Y:S05]  /*10cc0*/  @!P0 NANOSLEEP.SYNCS 0x989680 ;  /* 0x009896800000895d */ /* 0x002fea0003900000 */
[----:B------:R-:W1:Y:S02]  /*10cd0*/  @!P0 SYNCS.PHASECHK.TRANS64 P0, [R7+URZ], R2 ;  /* 0x00000002070085a7 */ /* 0x000e64000800007f */
[----:B-1----:R-:W-:Y:S05]  /*10ce0*/  @!P0 BRA `(.L_x_315) ;  /* 0xfffffffc00f08947 */ /* 0x002fea000383ffff */
[----:B------:R-:W-:Y:S05]  /*10cf0*/  BRA `(.L_x_340) ;  /* 0xfffffff400047947 */ /* 0x000fea000383ffff */
.L_x_316:
[----:B0-----:R0:W1:Y:S02]  /*10d00*/  SYNCS.PHASECHK.TRANS64.TRYWAIT P0, [R9+URZ], R4 ;  /* 0x00000004090075a7 */ /* 0x001064000800017f */
[----:B-1----:R-:W-:Y:S05]  /*10d10*/  @!P0 NANOSLEEP.SYNCS 0x989680 ;  /* 0x009896800000895d */ /* 0x002fea0003900000 */
[----:B------:R-:W1:Y:S02]  /*10d20*/  @!P0 SYNCS.PHASECHK.TRANS64 P0, [R9+URZ], R4 ;  /* 0x00000004090085a7 */ /* 0x000e64000800007f */
[----:B-1----:R-:W-:Y:S05]  /*10d30*/  @!P0 BRA `(.L_x_316) ;  /* 0xfffffffc00f08947 */ /* 0x002fea000383ffff */
[----:B------:R-:W-:Y:S05]  /*10d40*/  BRA `(.L_x_341) ;  /* 0xfffffff400147947 */ /* 0x000fea000383ffff */
.L_x_317:
[----:B0-----:R0:W1:Y:S02]  /*10d50*/  SYNCS.PHASECHK.TRANS64.TRYWAIT P0, [R6+URZ], R5 ;  /* 0x00000005060075a7 */ /* 0x001064000800017f */
[----:B-1----:R-:W-:Y:S05]  /*10d60*/  @!P0 NANOSLEEP.SYNCS 0x989680 ;  /* 0x009896800000895d */ /* 0x002fea0003900000 */
[----:B------:R-:W1:Y:S02]  /*10d70*/  @!P0 SYNCS.PHASECHK.TRANS64 P0, [R6+URZ], R5 ;  /* 0x00000005060085a7 */ /* 0x000e64000800007f */
[----:B-1----:R-:W-:Y:S05]  /*10d80*/  @!P0 BRA `(.L_x_317) ;  /* 0xfffffffc00f08947 */ /* 0x002fea000383ffff */
[----:B------:R-:W-:Y:S05]  /*10d90*/  BRA `(.L_x_342) ;  /* 0xfffffff400247947 */ /* 0x000fea000383ffff */
.L_x_318:
[----:B0-----:R0:W1:Y:S02]  /*10da0*/  SYNCS.PHASECHK.TRANS64.TRYWAIT P0, [R9+URZ], R4 ;  /* 0x00000004090075a7 */ /* 0x001064000800017f */
[----:B-1----:R-:W-:Y:S05]  /*10db0*/  @!P0 NANOSLEEP.SYNCS 0x989680 ;  /* 0x009896800000895d */ /* 0x002fea0003900000 */
[----:B------:R-:W1:Y:S02]  /*10dc0*/  @!P0 SYNCS.PHASECHK.TRANS64 P0, [R9+URZ], R4 ;  /* 0x00000004090085a7 */ /* 0x000e64000800007f */
[----:B-1----:R-:W-:Y:S05]  /*10dd0*/  @!P0 BRA `(.L_x_318) ;  /* 0xfffffffc00f08947 */ /* 0x002fea000383ffff */
[----:B------:R-:W-:Y:S05]  /*10de0*/  BRA `(.L_x_343) ;  /* 0xfffffff400347947 */ /* 0x000fea000383ffff */
.L_x_319:
[----:B0-----:R0:W1:Y:S02]  /*10df0*/  SYNCS.PHASECHK.TRANS64.TRYWAIT P0, [R6+URZ], R5 ;  /* 0x00000005060075a7 */ /* 0x001064000800017f */
[----:B-1----:R-:W-:Y:S05]  /*10e00*/  @!P0 NANOSLEEP.SYNCS 0x989680 ;  /* 0x009896800000895d */ /* 0x002fea0003900000 */
[----:B------:R-:W1:Y:S02]  /*10e10*/  @!P0 SYNCS.PHASECHK.TRANS64 P0, [R6+URZ], R5 ;  /* 0x00000005060085a7 */ /* 0x000e64000800007f */
[----:B-1----:R-:W-:Y:S05]  /*10e20*/  @!P0 BRA `(.L_x_319) ;  /* 0xfffffffc00f08947 */ /* 0x002fea000383ffff */
[----:B------:R-:W-:Y:S05]  /*10e30*/  BRA `(.L_x_344) ;  /* 0xfffffff400447947 */ /* 0x000fea000383ffff */
.L_x_320:
[----:B0-----:R0:W1:Y:S02]  /*10e40*/  SYNCS.PHASECHK.TRANS64.TRYWAIT P0, [R9+URZ], R4 ;  /* 0x00000004090075a7 */ /* 0x001064000800017f */
[----:B-1----:R-:W-:Y:S05]  /*10e50*/  @!P0 NANOSLEEP.SYNCS 0x989680 ;  /* 0x009896800000895d */ /* 0x002fea0003900000 */
[----:B------:R-:W1:Y:S02]  /*10e60*/  @!P0 SYNCS.PHASECHK.TRANS64 P0, [R9+URZ], R4 ;  /* 0x00000004090085a7 */ /* 0x000e64000800007f */
[----:B-1----:R-:W-:Y:S05]  /*10e70*/  @!P0 BRA `(.L_x_320) ;  /* 0xfffffffc00f08947 */ /* 0x002fea000383ffff */
[----:B------:R-:W-:Y:S05]  /*10e80*/  BRA `(.L_x_345) ;  /* 0xfffffff400547947 */ /* 0x000fea000383ffff */
.L_x_321:
[----:B0-----:R0:W1:Y:S02]  /*10e90*/  SYNCS.PHASECHK.TRANS64.TRYWAIT P0, [R6+URZ], R5 ;  /* 0x00000005060075a7 */ /* 0x001064000800017f */
[----:B-1----:R-:W-:Y:S05]  /*10ea0*/  @!P0 NANOSLEEP.SYNCS 0x989680 ;  /* 0x009896800000895d */ /* 0x002fea0003900000 */
[----:B------:R-:W1:Y:S02]  /*10eb0*/  @!P0 SYNCS.PHASECHK.TRANS64 P0, [R6+URZ], R5 ;  /* 0x00000005060085a7 */ /* 0x000e64000800007f */
[----:B-1----:R-:W-:Y:S05]  /*10ec0*/  @!P0 BRA `(.L_x_321) ;  /* 0xfffffffc00f08947 */ /* 0x002fea000383ffff */
[----:B------:R-:W-:Y:S05]  /*10ed0*/  BRA `(.L_x_346) ;  /* 0xfffffff400647947 */ /* 0x000fea000383ffff */
.L_x_322:
[----:B0-----:R0:W1:Y:S02]  /*10ee0*/  SYNCS.PHASECHK.TRANS64.TRYWAIT P0, [R9+URZ], R4 ;  /* 0x00000004090075a7 */ /* 0x001064000800017f */
[----:B-1----:R-:W-:Y:S05]  /*10ef0*/  @!P0 NANOSLEEP.SYNCS 0x989680 ;  /* 0x009896800000895d */ /* 0x002fea0003900000 */
[----:B------:R-:W1:Y:S02]  /*10f00*/  @!P0 SYNCS.PHASECHK.TRANS64 P0, [R9+URZ], R4 ;  /* 0x00000004090085a7 */ /* 0x000e64000800007f */
[----:B-1----:R-:W-:Y:S05]  /*10f10*/  @!P0 BRA `(.L_x_322) ;  /* 0xfffffffc00f08947 */ /* 0x002fea000383ffff */
[----:B------:R-:W-:Y:S05]  /*10f20*/  BRA `(.L_x_347) ;  /* 0xfffffff400747947 */ /* 0x000fea000383ffff */
.L_x_323:
[----:B0-----:R0:W1:Y:S02]  /*10f30*/  SYNCS.PHASECHK.TRANS64.TRYWAIT P0, [R6+URZ], R5 ;  /* 0x00000005060075a7 */ /* 0x001064000800017f */
[----:B-1----:R-:W-:Y:S05]  /*10f40*/  @!P0 NANOSLEEP.SYNCS 0x989680 ;  /* 0x009896800000895d */ /* 0x002fea0003900000 */
[----:B------:R-:W1:Y:S02]  /*10f50*/  @!P0 SYNCS.PHASECHK.TRANS64 P0, [R6+URZ], R5 ;  /* 0x00000005060085a7 */ /* 0x000e64000800007f */
[----:B-1----:R-:W-:Y:S05]  /*10f60*/  @!P0 BRA `(.L_x_323) ;  /* 0xfffffffc00f08947 */ /* 0x002fea000383ffff */
[----:B------:R-:W-:Y:S05]  /*10f70*/  BRA `(.L_x_348) ;  /* 0xfffffff400847947 */ /* 0x000fea000383ffff */
.L_x_324:
[----:B0-----:R0:W1:Y:S02]  /*10f80*/  SYNCS.PHASECHK.TRANS64.TRYWAIT P0, [R9+URZ], R4 ;  /* 0x00000004090075a7 */ /* 0x001064000800017f */
[----:B-1----:R-:W-:Y:S05]  /*10f90*/  @!P0 NANOSLEEP.SYNCS 0x989680 ;  /* 0x009896800000895d */ /* 0x002fea0003900000 */
[----:B------:R-:W1:Y:S02]  /*10fa0*/  @!P0 SYNCS.PHASECHK.TRANS64 P0, [R9+URZ], R4 ;  /* 0x00000004090085a7 */ /* 0x000e64000800007f */
[----:B-1----:R-:W-:Y:S05]  /*10fb0*/  @!P0 BRA `(.L_x_324) ;  /* 0xfffffffc00f08947 */ /* 0x002fea000383ffff */
[----:B------:R-:W-:Y:S05]  /*10fc0*/  BRA `(.L_x_349) ;  /* 0xfffffff400947947 */ /* 0x000fea000383ffff */
.L_x_325:
[----:B0-----:R0:W1:Y:S02]  /*10fd0*/  SYNCS.PHASECHK.TRANS64.TRYWAIT P0, [R6+URZ], R5 ;  /* 0x00000005060075a7 */ /* 0x001064000800017f */
[----:B-1----:R-:W-:Y:S05]  /*10fe0*/  @!P0 NANOSLEEP.SYNCS 0x989680 ;  /* 0x009896800000895d */ /* 0x002fea0003900000 */
[----:B------:R-:W1:Y:S02]  /*10ff0*/  @!P0 SYNCS.PHASECHK.TRANS64 P0, [R6+URZ], R5 ;  /* 0x00000005060085a7 */ /* 0x000e64000800007f */
[----:B-1----:R-:W-:Y:S05]  /*11000*/  @!P0 BRA `(.L_x_325) ;  /* 0xfffffffc00f08947 */ /* 0x002fea000383ffff */
[----:B------:R-:W-:Y:S05]  /*11010*/  BRA `(.L_x_350) ;  /* 0xfffffff400a47947 */ /* 0x000fea000383ffff */
.L_x_326:
[----:B0-----:R0:W1:Y:S02]  /*11020*/  SYNCS.PHASECHK.TRANS64.TRYWAIT P0, [R9+URZ], R4 ;  /* 0x00000004090075a7 */ /* 0x001064000800017f */
[----:B-1----:R-:W-:Y:S05]  /*11030*/  @!P0 NANOSLEEP.SYNCS 0x989680 ;  /* 0x009896800000895d */ /* 0x002fea0003900000 */
[----:B------:R-:W1:Y:S02]  /*11040*/  @!P0 SYNCS.PHASECHK.TRANS64 P0, [R9+URZ], R4 ;  /* 0x00000004090085a7 */ /* 0x000e64000800007f */
[----:B-1----:R-:W-:Y:S05]  /*11050*/  @!P0 BRA `(.L_x_326) ;  /* 0xfffffffc00f08947 */ /* 0x002fea000383ffff */
[----:B------:R-:W-:Y:S05]  /*11060*/  BRA `(.L_x_351) ;  /* 0xfffffff400b47947 */ /* 0x000fea000383ffff */
.L_x_327:
[----:B0-----:R0:W1:Y:S02]  /*11070*/  SYNCS.PHASECHK.TRANS64.TRYWAIT P0, [R6+URZ], R5 ;  /* 0x00000005060075a7 */ /* 0x001064000800017f */
[----:B-1----:R-:W-:Y:S05]  /*11080*/  @!P0 NANOSLEEP.SYNCS 0x989680 ;  /* 0x009896800000895d */ /* 0x002fea0003900000 */
[----:B------:R-:W1:Y:S02]  /*11090*/  @!P0 SYNCS.PHASECHK.TRANS64 P0, [R6+URZ], R5 ;  /* 0x00000005060085a7 */ /* 0x000e64000800007f */
[----:B-1----:R-:W-:Y:S05]  /*110a0*/  @!P0 BRA `(.L_x_327) ;  /* 0xfffffffc00f08947 */ /* 0x002fea000383ffff */
[----:B------:R-:W-:Y:S05]  /*110b0*/  BRA `(.L_x_352) ;  /* 0xfffffff400c47947 */ /* 0x000fea000383ffff */
.L_x_328:
[----:B0-----:R0:W1:Y:S02]  /*110c0*/  SYNCS.PHASECHK.TRANS64.TRYWAIT P0, [R9+URZ], R4 ;  /* 0x00000004090075a7 */ /* 0x001064000800017f */
[----:B-1----:R-:W-:Y:S05]  /*110d0*/  @!P0 NANOSLEEP.SYNCS 0x989680 ;  /* 0x009896800000895d */ /* 0x002fea0003900000 */
[----:B------:R-:W1:Y:S02]  /*110e0*/  @!P0 SYNCS.PHASECHK.TRANS64 P0, [R9+URZ], R4 ;  /* 0x00000004090085a7 */ /* 0x000e64000800007f */
[----:B-1----:R-:W-:Y:S05]  /*110f0*/  @!P0 BRA `(.L_x_328) ;  /* 0xfffffffc00f08947 */ /* 0x002fea000383ffff */
[----:B------:R-:W-:Y:S05]  /*11100*/  BRA `(.L_x_353) ;  /* 0xfffffff400d47947 */ /* 0x000fea000383ffff */
.L_x_329:
[----:B0-----:R0:W1:Y:S02]  /*11110*/  SYNCS.PHASECHK.TRANS64.TRYWAIT P0, [R6+URZ], R5 ;  /* 0x00000005060075a7 */ /* 0x001064000800017f */
[----:B-1----:R-:W-:Y:S05]  /*11120*/  @!P0 NANOSLEEP.SYNCS 0x989680 ;  /* 0x009896800000895d */ /* 0x002fea0003900000 */
[----:B------:R-:W1:Y:S02]  /*11130*/  @!P0 SYNCS.PHASECHK.TRANS64 P0, [R6+URZ], R5 ;  /* 0x00000005060085a7 */ /* 0x000e64000800007f */
[----:B-1----:R-:W-:Y:S05]  /*11140*/  @!P0 BRA `(.L_x_329) ;  /* 0xfffffffc00f08947 */ /* 0x002fea000383ffff */
[----:B------:R-:W-:Y:S05]  /*11150*/  BRA `(.L_x_354) ;  /* 0xfffffff400e47947 */ /* 0x000fea000383ffff */
.L_x_330:
[----:B0-----:R0:W1:Y:S02]  /*11160*/  SYNCS.PHASECHK.TRANS64.TRYWAIT P0, [R9+URZ], R4 ;  /* 0x00000004090075a7 */ /* 0x001064000800017f */
[----:B-1----:R-:W-:Y:S05]  /*11170*/  @!P0 NANOSLEEP.SYNCS 0x989680 ;  /* 0x009896800000895d */ /* 0x002fea0003900000 */
[----:B------:R-:W1:Y:S02]  /*11180*/  @!P0 SYNCS.PHASECHK.TRANS64 P0, [R9+URZ], R4 ;  /* 0x00000004090085a7 */ /* 0x000e64000800007f */
[----:B-1----:R-:W-:Y:S05]  /*11190*/  @!P0 BRA `(.L_x_330) ;  /* 0xfffffffc00f08947 */ /* 0x002fea000383ffff */
[----:B------:R-:W-:Y:S05]  /*111a0*/  BRA `(.L_x_355) ;  /* 0xfffffff400f47947 */ /* 0x000fea000383ffff */
.L_x_331:
[----:B-1----:R1:W2:Y:S02]  /*111b0*/  SYNCS.PHASECHK.TRANS64.TRYWAIT P0, [R6+URZ], R5 ;  /* 0x00000005060075a7 */ /* 0x0022a4000800017f */
[----:B--2---:R-:W-:Y:S05]  /*111c0*/  @!P0 NANOSLEEP.SYNCS 0x989680 ;  /* 0x009896800000895d */ /* 0x004fea0003900000 */
[----:B------:R-:W2:Y:S02]  /*111d0*/  @!P0 SYNCS.PHASECHK.TRANS64 P0, [R6+URZ], R5 ;  /* 0x00000005060085a7 */ /* 0x000ea4000800007f */
[----:B--2---:R-:W-:Y:S05]  /*111e0*/  @!P0 BRA `(.L_x_331) ;  /* 0xfffffffc00f08947 */ /* 0x004fea000383ffff */
[----:B------:R-:W-:Y:S05]  /*111f0*/  BRA `(.L_x_356) ;  /* 0xfffffff400fc7947 */ /* 0x000fea000383ffff */
.L_x_357:
[----:B------:R-:W-:-:S00]  /*11200*/  BRA `(.L_x_357) ;  /* 0xfffffffc00fc7947 */ /* 0x000fc0000383ffff */
[----:B------:R-:W-:-:S00]  /*11210*/  NOP ;  /* 0x0000000000007918 */ /* 0x000fc00000000000 */
        /* <DEDUP_REMOVED lines=14> */
.L_x_358:


//--------------------- .nv.shared._ZN7cutlass13device_kernelINS_4gemm6kernel13GemmUniversalIN4cute5tupleIJiiiiEEENS1_10collective13CollectiveMmaINS1_37MainloopSm90TmaGmmaWarpSpecializedFP8ILi18ENS5_IJNS4_1CILi1EEESB_SB_EEENS1_35KernelTmaWarpSpecializedCooperativeEEENS5_IJNSA_ILi256EEENSA_ILi128EEENSA_ILi32EEEEEENS_12float_e4m3_tENS5_IJlSB_lEEESJ_SK_NS4_8TiledMMAINS4_8MMA_AtomIJNS4_4SM904GMMA31MMA_64x128x32_F32E4M3E4M3_SS_TNILNSO_7ScaleInE1ELSQ_1EEEEEENS4_6LayoutINS5_IJNSA_ILi2EEESB_SB_EEENS5_IJSB_NSA_ILi0EEESW_EEEEENS5_IJNS4_10UnderscoreESZ_SZ_EEEEENS4_13SM90_TMA_LOADENS4_14ComposedLayoutINS4_7SwizzleILi1ELi4ELi3EEENS4_18smem_ptr_flag_bitsILi8EEENST_INS5_IJNSA_ILi8EEESH_EEENS5_IJSH_SB_EEEEEEEvNS4_8identityES12_S1C_vS1D_EENS_8epilogue10collective6detail29Sm90TmaWarpSpecializedAdapterINS1G_15DefaultEpilogueISJ_SK_SK_NS1F_6thread17LinearCombinationISJ_Li1EffLNS1K_9ScaleType4KindE0ELNS_15FloatRoundStyleE2ESJ_EENS1_15EpilogueDefaultEEEEEvvEEEEvNT_6ParamsE --------------------------
	.section	.nv.shared._ZN7cutlass13device_kernelINS_4gemm6kernel13GemmUniversalIN4cute5tupleIJiiiiEEENS1_10collective13CollectiveMmaINS1_37MainloopSm90TmaGmmaWarpSpecializedFP8ILi18ENS5_IJNS4_1CILi1EEESB_SB_EEENS1_35KernelTmaWarpSpecializedCooperativeEEENS5_IJNSA_ILi256EEENSA_ILi128EEENSA_ILi32EEEEEENS_12float_e4m3_tENS5_IJlSB_lEEESJ_SK_NS4_8TiledMMAINS4_8MMA_AtomIJNS4_4SM904GMMA31MMA_64x128x32_F32E4M3E4M3_SS_TNILNSO_7ScaleInE1ELSQ_1EEEEEENS4_6LayoutINS5_IJNSA_ILi2EEESB_SB_EEENS5_IJSB_NSA_ILi0EEESW_EEEEENS5_IJNS4_10UnderscoreESZ_SZ_EEEEENS4_13SM90_TMA_LOADENS4_14ComposedLayoutINS4_7SwizzleILi1ELi4ELi3EEENS4_18smem_ptr_flag_bitsILi8EEENST_INS5_IJNSA_ILi8EEESH_EEENS5_IJSH_SB_EEEEEEEvNS4_8identityES12_S1C_vS1D_EENS_8epilogue10collective6detail29Sm90TmaWarpSpecializedAdapterINS1G_15DefaultEpilogueISJ_SK_SK_NS1F_6thread17LinearCombinationISJ_Li1EffLNS1K_9ScaleType4KindE0ELNS_15FloatRoundStyleE2ESJ_EENS1_15EpilogueDefaultEEEEEvvEEEEvNT_6ParamsE,"aw",@nobits
	.sectionflags	@""
	.align	16
	.zero		1024


//--------------------- .nv.shared.reserved.0     --------------------------
	.section	.nv.shared.reserved.0,"aw",@nobits
	.weak		__nv_reservedSMEM_offset_0_alias
	.size		__nv_reservedSMEM_offset_0_alias, 0, 0
	.other		__nv_reservedSMEM_offset_0_alias,@"STO_CUDA_RESERVED_SHARED STV_DEFAULT"
__nv_reservedSMEM_offset_0_alias:
	.zero		0


//--------------------- .nv.global                --------------------------
	.section	.nv.global,"aw",@nobits
.nv.global:
	.type		_ZN40_INTERNAL_3227a234_4_k_cu_7d94360c_278184cute1_E,@object
	.size		_ZN40_INTERNAL_3227a234_4_k_cu_7d94360c_278184cute1_E,(_ZN40_INTERNAL_3227a234_4_k_cu_7d94360c_278184cuda3std3__45__cpo6cbeginE - _ZN40_INTERNAL_3227a234_4_k_cu_7d94360c_278184cute1_E)
_ZN40_INTERNAL_3227a234_4_k_cu_7d94360c_278184cute1_E:
	.zero		1
	.type		_ZN40_INTERNAL_3227a234_4_k_cu_7d94360c_278184cuda3std3__45__cpo6cbeginE,@object
	.size		_ZN40_INTERNAL_3227a234_4_k_cu_7d94360c_278184cuda3std3__45__cpo6cbeginE,(_ZN40_INTERNAL_3227a234_4_k_cu_7d94360c_278184cuda3std3__48in_placeE - _ZN40_INTERNAL_3227a234_4_k_cu_7d94360c_278184cuda3std3__45__cpo6cbeginE)
_ZN40_INTERNAL_3227a234_4_k_cu_7d94360c_278184cuda3std3__45__cpo6cbeginE:
	.zero		1
	.type		_ZN40_INTERNAL_3227a234_4_k_cu_7d94360c_278184cuda3std3__48in_placeE,@object
	.size		_ZN40_INTERNAL_3227a234_4_k_cu_7d94360c_278184cuda3std3__48in_placeE,(_ZN40_INTERNAL_3227a234_4_k_cu_7d94360c_278184cuda3std6ranges3__45__cpo9iter_moveE - _ZN40_INTERNAL_3227a234_4_k_cu_7d94360c_278184cuda3std3__48in_placeE)
_ZN40_INTERNAL_3227a234_4_k_cu_7d94360c_278184cuda3std3__48in_placeE:
	.zero		1
	.type		_ZN40_INTERNAL_3227a234_4_k_cu_7d94360c_278184cuda3std6ranges3__45__cpo9iter_moveE,@object
	.size		_ZN40_INTERNAL_3227a234_4_k_cu_7d94360c_278184cuda3std6ranges3__45__cpo9iter_moveE,(_ZN40_INTERNAL_3227a234_4_k_cu_7d94360c_278184cuda3std3__45__cpo5beginE - _ZN40_INTERNAL_3227a234_4_k_cu_7d94360c_278184cuda3std6ranges3__45__cpo9iter_moveE)
_ZN40_INTERNAL_3227a234_4_k_cu_7d94360c_278184cuda3std6ranges3__45__cpo9iter_moveE:
	.zero		1
	.type		_ZN40_INTERNAL_3227a234_4_k_cu_7d94360c_278184cuda3std3__45__cpo5beginE,@object
	.size		_ZN40_INTERNAL_3227a234_4_k_cu_7d94360c_278184cuda3std3__45__cpo5beginE,(_ZN40_INTERNAL_3227a234_4_k_cu_7d94360c_278184cuda3std3__442_GLOBAL__N__3227a234_4_k_cu_7d94360c_278186ignoreE - _ZN40_INTERNAL_3227a234_4_k_cu_7d94360c_278184cuda3std3__45__cpo5beginE)
_ZN40_INTERNAL_3227a234_4_k_cu_7d94360c_278184cuda3std3__45__cpo5beginE:
	.zero		1
	.type		_ZN40_INTERNAL_3227a234_4_k_cu_7d94360c_278184cuda3std3__442_GLOBAL__N__3227a234_4_k_cu_7d94360c_278186ignoreE,@object
	.size		_ZN40_INTERNAL_3227a234_4_k_cu_7d94360c_278184cuda3std3__442_GLOBAL__N__3227a234_4_k_cu_7d94360c_278186ignoreE,(_ZN40_INTERNAL_3227a234_4_k_cu_7d94360c_278184cute7productE - _ZN40_INTERNAL_3227a234_4_k_cu_7d94360c_278184cuda3std3__442_GLOBAL__N__3227a234_4_k_cu_7d94360c_278186ignoreE)
_ZN40_INTERNAL_3227a234_4_k_cu_7d94360c_278184cuda3std3__442_GLOBAL__N__3227a234_4_k_cu_7d94360c_278186ignoreE:
	.zero		1
	.type		_ZN40_INTERNAL_3227a234_4_k_cu_7d94360c_278184cute7productE,@object
	.size		_ZN40_INTERNAL_3227a234_4_k_cu_7d94360c_278184cute7productE,(_ZN40_INTERNAL_3227a234_4_k_cu_7d94360c_278184cuda3std3__45__cpo3endE - _ZN40_INTERNAL_3227a234_4_k_cu_7d94360c_278184cute7productE)
_ZN40_INTERNAL_3227a234_4_k_cu_7d94360c_278184cute7productE:
	.zero		1
	.type		_ZN40_INTERNAL_3227a234_4_k_cu_7d94360c_278184cuda3std3__45__cpo3endE,@object
	.size		_ZN40_INTERNAL_3227a234_4_k_cu_7d94360c_278184cuda3std3__45__cpo3endE,(_ZN40_INTERNAL_3227a234_4_k_cu_7d94360c_278184cuda3std3__419piecewise_constructE - _ZN40_INTERNAL_3227a234_4_k_cu_7d94360c_278184cuda3std3__45__cpo3endE)
_ZN40_INTERNAL_3227a234_4_k_cu_7d94360c_278184cuda3std3__45__cpo3endE:
	.zero		1
	.type		_ZN40_INTERNAL_3227a234_4_k_cu_7d94360c_278184cuda3std3__419piecewise_constructE,@object
	.size		_ZN40_INTERNAL_3227a234_4_k_cu_7d94360c_278184cuda3std3__419piecewise_constructE,(_ZN40_INTERNAL_3227a234_4_k_cu_7d94360c_278184cuda3std3__45__cpo4cendE - _ZN40_INTERNAL_3227a234_4_k_cu_7d94360c_278184cuda3std3__419piecewise_constructE)
_ZN40_INTERNAL_3227a234_4_k_cu_7d94360c_278184cuda3std3__419piecewise_constructE:
	.zero		1
	.type		_ZN40_INTERNAL_3227a234_4_k_cu_7d94360c_278184cuda3std3__45__cpo4cendE,@object
	.size		_ZN40_INTERNAL_3227a234_4_k_cu_7d94360c_278184cuda3std3__45__cpo4cendE,(_ZN40_INTERNAL_3227a234_4_k_cu_7d94360c_278184cuda3std6ranges3__45__cpo4swapE - _ZN40_INTERNAL_3227a234_4_k_cu_7d94360c_278184cuda3std3__45__cpo4cendE)
_ZN40_INTERNAL_3227a234_4_k_cu_7d94360c_278184cuda3std3__45__cpo4cendE:
	.zero		1
	.type		_ZN40_INTERNAL_3227a234_4_k_cu_7d94360c_278184cuda3std6ranges3__45__cpo4swapE,@object
	.size		_ZN40_INTERNAL_3227a234_4_k_cu_7d94360c_278184cuda3std6ranges3__45__cpo4swapE,(.L_7 - _ZN40_INTERNAL_3227a234_4_k_cu_7d94360c_278184cuda3std6ranges3__45__cpo4swapE)
_ZN40_INTERNAL_3227a234_4_k_cu_7d94360c_278184cuda3std6ranges3__45__cpo4swapE:
	.zero		1
.L_7:


//--------------------- .nv.constant0._ZN7cutlass13device_kernelINS_4gemm6kernel13GemmUniversalIN4cute5tupleIJiiiiEEENS1_10collective13CollectiveMmaINS1_37MainloopSm90TmaGmmaWarpSpecializedFP8ILi18ENS5_IJNS4_1CILi1EEESB_SB_EEENS1_35KernelTmaWarpSpecializedCooperativeEEENS5_IJNSA_ILi256EEENSA_ILi128EEENSA_ILi32EEEEEENS_12float_e4m3_tENS5_IJlSB_lEEESJ_SK_NS4_8TiledMMAINS4_8MMA_AtomIJNS4_4SM904GMMA31MMA_64x128x32_F32E4M3E4M3_SS_TNILNSO_7ScaleInE1ELSQ_1EEEEEENS4_6LayoutINS5_IJNSA_ILi2EEESB_SB_EEENS5_IJSB_NSA_ILi0EEESW_EEEEENS5_IJNS4_10UnderscoreESZ_SZ_EEEEENS4_13SM90_TMA_LOADENS4_14ComposedLayoutINS4_7SwizzleILi1ELi4ELi3EEENS4_18smem_ptr_flag_bitsILi8EEENST_INS5_IJNSA_ILi8EEESH_EEENS5_IJSH_SB_EEEEEEEvNS4_8identityES12_S1C_vS1D_EENS_8epilogue10collective6detail29Sm90TmaWarpSpecializedAdapterINS1G_15DefaultEpilogueISJ_SK_SK_NS1F_6thread17LinearCombinationISJ_Li1EffLNS1K_9ScaleType4KindE0ELNS_15FloatRoundStyleE2ESJ_EENS1_15EpilogueDefaultEEEEEvvEEEEvNT_6ParamsE --------------------------
	.section	.nv.constant0._ZN7cutlass13device_kernelINS_4gemm6kernel13GemmUniversalIN4cute5tupleIJiiiiEEENS1_10collective13CollectiveMmaINS1_37MainloopSm90TmaGmmaWarpSpecializedFP8ILi18ENS5_IJNS4_1CILi1EEESB_SB_EEENS1_35KernelTmaWarpSpecializedCooperativeEEENS5_IJNSA_ILi256EEENSA_ILi128EEENSA_ILi32EEEEEENS_12float_e4m3_tENS5_IJlSB_lEEESJ_SK_NS4_8TiledMMAINS4_8MMA_AtomIJNS4_4SM904GMMA31MMA_64x128x32_F32E4M3E4M3_SS_TNILNSO_7ScaleInE1ELSQ_1EEEEEENS4_6LayoutINS5_IJNSA_ILi2EEESB_SB_EEENS5_IJSB_NSA_ILi0EEESW_EEEEENS5_IJNS4_10UnderscoreESZ_SZ_EEEEENS4_13SM90_TMA_LOADENS4_14ComposedLayoutINS4_7SwizzleILi1ELi4ELi3EEENS4_18smem_ptr_flag_bitsILi8EEENST_INS5_IJNSA_ILi8EEESH_EEENS5_IJSH_SB_EEEEEEEvNS4_8identityES12_S1C_vS1D_EENS_8epilogue10collective6detail29Sm90TmaWarpSpecializedAdapterINS1G_15DefaultEpilogueISJ_SK_SK_NS1F_6thread17LinearCombinationISJ_Li1EffLNS1K_9ScaleType4KindE0ELNS_15FloatRoundStyleE2ESJ_EENS1_15EpilogueDefaultEEEEEvvEEEEvNT_6ParamsE,"a",@progbits
	.sectionflags	@""
	.align	4
.nv.constant0._ZN7cutlass13device_kernelINS_4gemm6kernel13GemmUniversalIN4cute5tupleIJiiiiEEENS1_10collective13CollectiveMmaINS1_37MainloopSm90TmaGmmaWarpSpecializedFP8ILi18ENS5_IJNS4_1CILi1EEESB_SB_EEENS1_35KernelTmaWarpSpecializedCooperativeEEENS5_IJNSA_ILi256EEENSA_ILi128EEENSA_ILi32EEEEEENS_12float_e4m3_tENS5_IJlSB_lEEESJ_SK_NS4_8TiledMMAINS4_8MMA_AtomIJNS4_4SM904GMMA31MMA_64x128x32_F32E4M3E4M3_SS_TNILNSO_7ScaleInE1ELSQ_1EEEEEENS4_6LayoutINS5_IJNSA_ILi2EEESB_SB_EEENS5_IJSB_NSA_ILi0EEESW_EEEEENS5_IJNS4_10UnderscoreESZ_SZ_EEEEENS4_13SM90_TMA_LOADENS4_14ComposedLayoutINS4_7SwizzleILi1ELi4ELi3EEENS4_18smem_ptr_flag_bitsILi8EEENST_INS5_IJNSA_ILi8EEESH_EEENS5_IJSH_SB_EEEEEEEvNS4_8identityES12_S1C_vS1D_EENS_8epilogue10collective6detail29Sm90TmaWarpSpecializedAdapterINS1G_15DefaultEpilogueISJ_SK_SK_NS1F_6thread17LinearCombinationISJ_Li1EffLNS1K_9ScaleType4KindE0ELNS_15FloatRoundStyleE2ESJ_EENS1_15EpilogueDefaultEEEEEvvEEEEvNT_6ParamsE:
	.zero		1664


//--------------------- SYMBOLS --------------------------

	.type		.nv.reservedSmem.offset0,@object
	.size		.nv.reservedSmem.offset0,0x4
